//
// Generated by NVIDIA NVVM Compiler
//
// Compiler Build ID: CL-36424714
// Cuda compilation tools, release 13.0, V13.0.88
// Based on NVVM 20.0.0
//

.version 9.0
.target sm_100
.address_size 64

	// .globl	_Z13trilaterationmPPfS0_S0_
.func  (.param .b64 func_retval0) __internal_accurate_pow
(
	.param .b64 __internal_accurate_pow_param_0
)
;

.visible .entry _Z13trilaterationmPPfS0_S0_(
	.param .u64 _Z13trilaterationmPPfS0_S0__param_0,
	.param .u64 .ptr .align 1 _Z13trilaterationmPPfS0_S0__param_1,
	.param .u64 .ptr .align 1 _Z13trilaterationmPPfS0_S0__param_2,
	.param .u64 .ptr .align 1 _Z13trilaterationmPPfS0_S0__param_3
)
{
	.reg .pred 	%p<50>;
	.reg .b32 	%r<37>;
	.reg .b32 	%f<57>;
	.reg .b64 	%rd<28>;
	.reg .b64 	%fd<97>;

	ld.param.u64 	%rd12, [_Z13trilaterationmPPfS0_S0__param_0];
	ld.param.u64 	%rd13, [_Z13trilaterationmPPfS0_S0__param_2];
	ld.param.u64 	%rd11, [_Z13trilaterationmPPfS0_S0__param_3];
	cvta.to.global.u64 	%rd14, %rd13;
	mov.u32 	%r36, %tid.x;
	shr.u64 	%rd1, %rd12, 2;
	ld.global.u64 	%rd2, [%rd14];
	ld.f32 	%f1, [%rd2+8];
	ld.global.u64 	%rd15, [%rd14+8];
	ld.f32 	%f2, [%rd15+8];
	cvt.u64.u32 	%rd27, %r36;
	setp.le.u64 	%p4, %rd1, %rd27;
	@%p4 bra 	$L__BB0_6;
	cvta.to.global.u64 	%rd4, %rd11;
	ld.f32 	%f3, [%rd2+4];
	cvt.f64.f32 	%fd18, %f3;
	{
	.reg .b32 %temp; 
	mov.b64 	{%temp, %r8}, %fd18;
	}
	mov.f64 	%fd19, 0d4000000000000000;
	{
	.reg .b32 %temp; 
	mov.b64 	{%temp, %r9}, %fd19;
	}
	and.b32  	%r10, %r9, 2146435072;
	setp.eq.s32 	%p5, %r10, 1062207488;
	abs.f64 	%fd1, %fd18;
	setp.lt.s32 	%p7, %r8, 0;
	and.pred  	%p1, %p7, %p5;
	selp.b32 	%r11, %r8, 0, %p5;
	setp.lt.s32 	%p8, %r9, 0;
	or.b32  	%r12, %r11, 2146435072;
	selp.b32 	%r13, %r12, %r11, %p8;
	mov.b32 	%r14, 0;
	mov.b64 	%fd2, {%r14, %r13};
	add.f64 	%fd20, %fd18, 0d4000000000000000;
	{
	.reg .b32 %temp; 
	mov.b64 	{%temp, %r15}, %fd20;
	}
	and.b32  	%r2, %r15, 2146435072;
	selp.b32 	%r16, 0, 2146435072, %p8;
	and.b32  	%r17, %r9, 2147483647;
	setp.ne.s32 	%p9, %r17, 1071644672;
	and.pred  	%p10, %p5, %p9;
	or.b32  	%r18, %r16, -2147483648;
	selp.b32 	%r19, %r18, %r16, %p10;
	selp.b32 	%r20, %r19, %r16, %p7;
	mov.b64 	%fd3, {%r14, %r20};
	add.rn.f64 	%fd4, %fd18, %fd19;
	add.f32 	%f10, %f3, %f3;
	cvt.f64.f32 	%fd5, %f10;
	cvt.f64.f32 	%fd21, %f1;
	{
	.reg .b32 %temp; 
	mov.b64 	{%temp, %r21}, %fd21;
	}
	abs.f64 	%fd6, %fd21;
	setp.lt.s32 	%p12, %r21, 0;
	and.pred  	%p2, %p12, %p5;
	selp.b32 	%r22, %r21, 0, %p5;
	or.b32  	%r23, %r22, 2146435072;
	selp.b32 	%r24, %r23, %r22, %p8;
	mov.b64 	%fd7, {%r14, %r24};
	add.f64 	%fd22, %fd21, 0d4000000000000000;
	{
	.reg .b32 %temp; 
	mov.b64 	{%temp, %r25}, %fd22;
	}
	and.b32  	%r3, %r25, 2146435072;
	selp.b32 	%r26, %r19, %r16, %p12;
	mov.b64 	%fd8, {%r14, %r26};
	add.rn.f64 	%fd9, %fd21, %fd19;
	cvt.f64.f32 	%fd23, %f2;
	{
	.reg .b32 %temp; 
	mov.b64 	{%temp, %r27}, %fd23;
	}
	abs.f64 	%fd10, %fd23;
	setp.lt.s32 	%p13, %r27, 0;
	and.pred  	%p3, %p13, %p5;
	selp.b32 	%r28, %r27, 0, %p5;
	or.b32  	%r29, %r28, 2146435072;
	selp.b32 	%r30, %r29, %r28, %p8;
	mov.b64 	%fd11, {%r14, %r30};
	add.f64 	%fd24, %fd23, 0d4000000000000000;
	{
	.reg .b32 %temp; 
	mov.b64 	{%temp, %r31}, %fd24;
	}
	and.b32  	%r4, %r31, 2146435072;
	selp.b32 	%r32, %r19, %r16, %p13;
	mov.b64 	%fd12, {%r14, %r32};
	add.rn.f64 	%fd13, %fd23, %fd19;
	add.f32 	%f11, %f2, %f2;
	cvt.f64.f32 	%fd14, %f11;
$L__BB0_2:
	shl.b32 	%r6, %r36, 2;
	setp.eq.s32 	%p14, %r6, 2147483644;
	mov.f32 	%f55, 0f00000000;
	mov.f32 	%f56, %f55;
	@%p14 bra 	$L__BB0_5;
	ld.param.u64 	%rd26, [_Z13trilaterationmPPfS0_S0__param_1];
	setp.eq.f32 	%p15, %f2, 0f3F800000;
	setp.neu.f64 	%p16, %fd10, 0d7FF0000000000000;
	setp.nan.f32 	%p17, %f2, %f2;
	setp.ne.s32 	%p18, %r4, 2146435072;
	setp.eq.f32 	%p19, %f2, 0f00000000;
	setp.eq.f32 	%p20, %f1, 0f3F800000;
	setp.neu.f64 	%p21, %fd6, 0d7FF0000000000000;
	setp.nan.f32 	%p22, %f1, %f1;
	setp.ne.s32 	%p23, %r3, 2146435072;
	setp.eq.f32 	%p24, %f1, 0f00000000;
	setp.eq.f32 	%p25, %f3, 0f3F800000;
	setp.neu.f64 	%p26, %fd1, 0d7FF0000000000000;
	setp.nan.f32 	%p27, %f3, %f3;
	setp.ne.s32 	%p28, %r2, 2146435072;
	setp.eq.f32 	%p29, %f3, 0f00000000;
	add.s32 	%r33, %r6, 4;
	cvta.to.global.u64 	%rd16, %rd26;
	ld.global.u64 	%rd17, [%rd16];
	ld.global.u64 	%rd18, [%rd16+8];
	{ // callseq 0, 0
	.param .b64 param0;
	st.param.f64 	[param0], %fd1;
	.param .b64 retval0;
	call.uni (retval0), 
	__internal_accurate_pow, 
	(
	param0
	);
	ld.param.f64 	%fd25, [retval0];
	} // callseq 0
	neg.f64 	%fd27, %fd25;
	selp.f64 	%fd28, %fd27, %fd25, %p1;
	ld.global.u64 	%rd19, [%rd16+16];
	{ // callseq 1, 0
	.param .b64 param0;
	st.param.f64 	[param0], %fd6;
	.param .b64 retval0;
	call.uni (retval0), 
	__internal_accurate_pow, 
	(
	param0
	);
	ld.param.f64 	%fd29, [retval0];
	} // callseq 1
	neg.f64 	%fd31, %fd29;
	selp.f64 	%fd32, %fd31, %fd29, %p2;
	{ // callseq 2, 0
	.param .b64 param0;
	st.param.f64 	[param0], %fd10;
	.param .b64 retval0;
	call.uni (retval0), 
	__internal_accurate_pow, 
	(
	param0
	);
	ld.param.f64 	%fd33, [retval0];
	} // callseq 2
	neg.f64 	%fd35, %fd33;
	selp.f64 	%fd36, %fd35, %fd33, %p3;
	mul.wide.s32 	%rd20, %r6, 4;
	add.s64 	%rd6, %rd17, %rd20;
	ld.f32 	%f13, [%rd6];
	add.s64 	%rd7, %rd18, %rd20;
	ld.f32 	%f14, [%rd7];
	sub.f32 	%f15, %f13, %f14;
	cvt.f64.f32 	%fd37, %f15;
	selp.f64 	%fd15, %fd2, %fd28, %p29;
	selp.f64 	%fd38, %fd15, %fd3, %p26;
	selp.f64 	%fd39, %fd4, %fd38, %p27;
	selp.f64 	%fd40, %fd15, %fd39, %p28;
	selp.f64 	%fd41, 0d3FF0000000000000, %fd40, %p25;
	add.f64 	%fd42, %fd41, %fd37;
	div.rn.f64 	%fd43, %fd42, %fd5;
	cvt.rn.f32.f64 	%f16, %fd43;
	add.s64 	%rd8, %rd19, %rd20;
	ld.f32 	%f17, [%rd8];
	sub.f32 	%f18, %f13, %f17;
	cvt.f64.f32 	%fd44, %f18;
	selp.f64 	%fd16, %fd7, %fd32, %p24;
	selp.f64 	%fd45, %fd16, %fd8, %p21;
	selp.f64 	%fd46, %fd9, %fd45, %p22;
	selp.f64 	%fd47, %fd16, %fd46, %p23;
	selp.f64 	%fd48, 0d3FF0000000000000, %fd47, %p20;
	add.f64 	%fd49, %fd48, %fd44;
	selp.f64 	%fd17, %fd11, %fd36, %p19;
	selp.f64 	%fd50, %fd17, %fd12, %p16;
	selp.f64 	%fd51, %fd13, %fd50, %p17;
	selp.f64 	%fd52, %fd17, %fd51, %p18;
	selp.f64 	%fd53, 0d3FF0000000000000, %fd52, %p15;
	add.f64 	%fd54, %fd49, %fd53;
	div.rn.f64 	%fd55, %fd54, %fd14;
	mul.f32 	%f19, %f1, %f16;
	div.rn.f32 	%f20, %f19, %f2;
	cvt.f64.f32 	%fd56, %f20;
	sub.f64 	%fd57, %fd55, %fd56;
	cvt.rn.f32.f64 	%f21, %fd57;
	add.f32 	%f56, %f16, 0f00000000;
	add.f32 	%f55, %f21, 0f00000000;
	add.s32 	%r34, %r6, 1;
	setp.ge.s32 	%p30, %r34, %r33;
	@%p30 bra 	$L__BB0_5;
	setp.eq.f32 	%p31, %f2, 0f3F800000;
	setp.eq.f32 	%p32, %f1, 0f3F800000;
	setp.eq.f32 	%p33, %f3, 0f3F800000;
	ld.f32 	%f22, [%rd6+4];
	ld.f32 	%f23, [%rd7+4];
	sub.f32 	%f24, %f22, %f23;
	cvt.f64.f32 	%fd58, %f24;
	setp.ne.s32 	%p34, %r2, 2146435072;
	setp.nan.f32 	%p35, %f3, %f3;
	or.pred  	%p36, %p34, %p35;
	xor.pred  	%p37, %p34, %p36;
	selp.f64 	%fd59, %fd4, %fd15, %p37;
	setp.neu.f64 	%p38, %fd1, 0d7FF0000000000000;
	selp.f64 	%fd60, %fd59, %fd3, %p38;
	selp.f64 	%fd61, %fd59, %fd60, %p36;
	selp.f64 	%fd62, 0d3FF0000000000000, %fd61, %p33;
	add.f64 	%fd63, %fd62, %fd58;
	div.rn.f64 	%fd64, %fd63, %fd5;
	cvt.rn.f32.f64 	%f25, %fd64;
	ld.f32 	%f26, [%rd8+4];
	sub.f32 	%f27, %f22, %f26;
	cvt.f64.f32 	%fd65, %f27;
	setp.ne.s32 	%p39, %r3, 2146435072;
	setp.nan.f32 	%p40, %f1, %f1;
	or.pred  	%p41, %p39, %p40;
	xor.pred  	%p42, %p39, %p41;
	selp.f64 	%fd66, %fd9, %fd16, %p42;
	setp.neu.f64 	%p43, %fd6, 0d7FF0000000000000;
	selp.f64 	%fd67, %fd66, %fd8, %p43;
	selp.f64 	%fd68, %fd66, %fd67, %p41;
	selp.f64 	%fd69, 0d3FF0000000000000, %fd68, %p32;
	add.f64 	%fd70, %fd69, %fd65;
	setp.ne.s32 	%p44, %r4, 2146435072;
	setp.nan.f32 	%p45, %f2, %f2;
	or.pred  	%p46, %p44, %p45;
	xor.pred  	%p47, %p44, %p46;
	selp.f64 	%fd71, %fd13, %fd17, %p47;
	setp.neu.f64 	%p48, %fd10, 0d7FF0000000000000;
	selp.f64 	%fd72, %fd71, %fd12, %p48;
	selp.f64 	%fd73, %fd71, %fd72, %p46;
	selp.f64 	%fd74, 0d3FF0000000000000, %fd73, %p31;
	add.f64 	%fd75, %fd70, %fd74;
	div.rn.f64 	%fd76, %fd75, %fd14;
	mul.f32 	%f28, %f1, %f25;
	div.rn.f32 	%f29, %f28, %f2;
	cvt.f64.f32 	%fd77, %f29;
	sub.f64 	%fd78, %fd76, %fd77;
	cvt.rn.f32.f64 	%f30, %fd78;
	add.f32 	%f31, %f56, %f25;
	add.f32 	%f32, %f55, %f30;
	ld.f32 	%f33, [%rd6+8];
	ld.f32 	%f34, [%rd7+8];
	sub.f32 	%f35, %f33, %f34;
	cvt.f64.f32 	%fd79, %f35;
	add.f64 	%fd80, %fd62, %fd79;
	div.rn.f64 	%fd81, %fd80, %fd5;
	cvt.rn.f32.f64 	%f36, %fd81;
	ld.f32 	%f37, [%rd8+8];
	sub.f32 	%f38, %f33, %f37;
	cvt.f64.f32 	%fd82, %f38;
	add.f64 	%fd83, %fd69, %fd82;
	add.f64 	%fd84, %fd83, %fd74;
	div.rn.f64 	%fd85, %fd84, %fd14;
	mul.f32 	%f39, %f1, %f36;
	div.rn.f32 	%f40, %f39, %f2;
	cvt.f64.f32 	%fd86, %f40;
	sub.f64 	%fd87, %fd85, %fd86;
	cvt.rn.f32.f64 	%f41, %fd87;
	add.f32 	%f42, %f31, %f36;
	add.f32 	%f43, %f32, %f41;
	ld.f32 	%f44, [%rd6+12];
	ld.f32 	%f45, [%rd7+12];
	sub.f32 	%f46, %f44, %f45;
	cvt.f64.f32 	%fd88, %f46;
	add.f64 	%fd89, %fd62, %fd88;
	div.rn.f64 	%fd90, %fd89, %fd5;
	cvt.rn.f32.f64 	%f47, %fd90;
	ld.f32 	%f48, [%rd8+12];
	sub.f32 	%f49, %f44, %f48;
	cvt.f64.f32 	%fd91, %f49;
	add.f64 	%fd92, %fd69, %fd91;
	add.f64 	%fd93, %fd92, %fd74;
	div.rn.f64 	%fd94, %fd93, %fd14;
	mul.f32 	%f50, %f1, %f47;
	div.rn.f32 	%f51, %f50, %f2;
	cvt.f64.f32 	%fd95, %f51;
	sub.f64 	%fd96, %fd94, %fd95;
	cvt.rn.f32.f64 	%f52, %fd96;
	add.f32 	%f56, %f42, %f47;
	add.f32 	%f55, %f43, %f52;
$L__BB0_5:
	mul.f32 	%f53, %f56, 0f3E800000;
	ld.global.u64 	%rd21, [%rd4];
	shl.b64 	%rd22, %rd27, 2;
	add.s64 	%rd23, %rd21, %rd22;
	st.f32 	[%rd23], %f53;
	mul.f32 	%f54, %f55, 0f3E800000;
	ld.global.u64 	%rd24, [%rd4+8];
	add.s64 	%rd25, %rd24, %rd22;
	st.f32 	[%rd25], %f54;
	mov.u32 	%r35, %ntid.x;
	add.s32 	%r36, %r36, %r35;
	cvt.s64.s32 	%rd27, %r36;
	setp.gt.u64 	%p49, %rd1, %rd27;
	@%p49 bra 	$L__BB0_2;
$L__BB0_6:
	ret;

}
.func  (.param .b64 func_retval0) __internal_accurate_pow(
	.param .b64 __internal_accurate_pow_param_0
)
{
	.reg .pred 	%p<8>;
	.reg .b32 	%r<49>;
	.reg .b32 	%f<3>;
	.reg .b64 	%fd<109>;

	ld.param.f64 	%fd10, [__internal_accurate_pow_param_0];
	{
	.reg .b32 %temp; 
	mov.b64 	{%temp, %r46}, %fd10;
	}
	{
	.reg .b32 %temp; 
	mov.b64 	{%r45, %temp}, %fd10;
	}
	shr.u32 	%r47, %r46, 20;
	setp.gt.u32 	%p1, %r46, 1048575;
	@%p1 bra 	$L__BB1_2;
	mul.f64 	%fd11, %fd10, 0d4350000000000000;
	{
	.reg .b32 %temp; 
	mov.b64 	{%temp, %r46}, %fd11;
	}
	{
	.reg .b32 %temp; 
	mov.b64 	{%r45, %temp}, %fd11;
	}
	shr.u32 	%r16, %r46, 20;
	add.s32 	%r47, %r16, -54;
$L__BB1_2:
	add.s32 	%r48, %r47, -1023;
	and.b32  	%r17, %r46, -2146435073;
	or.b32  	%r18, %r17, 1072693248;
	mov.b64 	%fd107, {%r45, %r18};
	setp.lt.u32 	%p2, %r18, 1073127583;
	@%p2 bra 	$L__BB1_4;
	{
	.reg .b32 %temp; 
	mov.b64 	{%r19, %temp}, %fd107;
	}
	{
	.reg .b32 %temp; 
	mov.b64 	{%temp, %r20}, %fd107;
	}
	add.s32 	%r21, %r20, -1048576;
	mov.b64 	%fd107, {%r19, %r21};
	add.s32 	%r48, %r47, -1022;
$L__BB1_4:
	add.f64 	%fd12, %fd107, 0dBFF0000000000000;
	add.f64 	%fd13, %fd107, 0d3FF0000000000000;
	rcp.approx.ftz.f64 	%fd14, %fd13;
	neg.f64 	%fd15, %fd13;
	fma.rn.f64 	%fd16, %fd15, %fd14, 0d3FF0000000000000;
	fma.rn.f64 	%fd17, %fd16, %fd16, %fd16;
	fma.rn.f64 	%fd18, %fd17, %fd14, %fd14;
	mul.f64 	%fd19, %fd12, %fd18;
	fma.rn.f64 	%fd20, %fd12, %fd18, %fd19;
	mul.f64 	%fd21, %fd20, %fd20;
	fma.rn.f64 	%fd22, %fd21, 0d3EB0F5FF7D2CAFE2, 0d3ED0F5D241AD3B5A;
	fma.rn.f64 	%fd23, %fd22, %fd21, 0d3EF3B20A75488A3F;
	fma.rn.f64 	%fd24, %fd23, %fd21, 0d3F1745CDE4FAECD5;
	fma.rn.f64 	%fd25, %fd24, %fd21, 0d3F3C71C7258A578B;
	fma.rn.f64 	%fd26, %fd25, %fd21, 0d3F6249249242B910;
	fma.rn.f64 	%fd27, %fd26, %fd21, 0d3F89999999999DFB;
	sub.f64 	%fd28, %fd12, %fd20;
	add.f64 	%fd29, %fd28, %fd28;
	neg.f64 	%fd30, %fd20;
	fma.rn.f64 	%fd31, %fd30, %fd12, %fd29;
	mul.f64 	%fd32, %fd18, %fd31;
	fma.rn.f64 	%fd33, %fd21, %fd27, 0d3FB5555555555555;
	mov.f64 	%fd34, 0d3FB5555555555555;
	sub.f64 	%fd35, %fd34, %fd33;
	fma.rn.f64 	%fd36, %fd21, %fd27, %fd35;
	add.f64 	%fd37, %fd36, 0dBC46A4CB00B9E7B0;
	add.f64 	%fd38, %fd33, %fd37;
	sub.f64 	%fd39, %fd33, %fd38;
	add.f64 	%fd40, %fd37, %fd39;
	mul.rn.f64 	%fd41, %fd20, %fd20;
	neg.f64 	%fd42, %fd41;
	fma.rn.f64 	%fd43, %fd20, %fd20, %fd42;
	{
	.reg .b32 %temp; 
	mov.b64 	{%r22, %temp}, %fd32;
	}
	{
	.reg .b32 %temp; 
	mov.b64 	{%temp, %r23}, %fd32;
	}
	add.s32 	%r24, %r23, 1048576;
	mov.b64 	%fd44, {%r22, %r24};
	fma.rn.f64 	%fd45, %fd20, %fd44, %fd43;
	mul.rn.f64 	%fd46, %fd41, %fd20;
	neg.f64 	%fd47, %fd46;
	fma.rn.f64 	%fd48, %fd41, %fd20, %fd47;
	fma.rn.f64 	%fd49, %fd41, %fd32, %fd48;
	fma.rn.f64 	%fd50, %fd45, %fd20, %fd49;
	mul.rn.f64 	%fd51, %fd38, %fd46;
	neg.f64 	%fd52, %fd51;
	fma.rn.f64 	%fd53, %fd38, %fd46, %fd52;
	fma.rn.f64 	%fd54, %fd38, %fd50, %fd53;
	fma.rn.f64 	%fd55, %fd40, %fd46, %fd54;
	add.f64 	%fd56, %fd51, %fd55;
	sub.f64 	%fd57, %fd51, %fd56;
	add.f64 	%fd58, %fd55, %fd57;
	add.f64 	%fd59, %fd20, %fd56;
	sub.f64 	%fd60, %fd20, %fd59;
	add.f64 	%fd61, %fd56, %fd60;
	add.f64 	%fd62, %fd58, %fd61;
	add.f64 	%fd63, %fd32, %fd62;
	add.f64 	%fd64, %fd59, %fd63;
	sub.f64 	%fd65, %fd59, %fd64;
	add.f64 	%fd66, %fd63, %fd65;
	xor.b32  	%r25, %r48, -2147483648;
	mov.b32 	%r26, 1127219200;
	mov.b64 	%fd67, {%r25, %r26};
	mov.b32 	%r27, -2147483648;
	mov.b64 	%fd68, {%r27, %r26};
	sub.f64 	%fd69, %fd67, %fd68;
	fma.rn.f64 	%fd70, %fd69, 0d3FE62E42FEFA39EF, %fd64;
	fma.rn.f64 	%fd71, %fd69, 0dBFE62E42FEFA39EF, %fd70;
	sub.f64 	%fd72, %fd71, %fd64;
	sub.f64 	%fd73, %fd66, %fd72;
	fma.rn.f64 	%fd74, %fd69, 0d3C7ABC9E3B39803F, %fd73;
	add.f64 	%fd75, %fd70, %fd74;
	sub.f64 	%fd76, %fd70, %fd75;
	add.f64 	%fd77, %fd74, %fd76;
	mov.f64 	%fd78, 0d4000000000000000;
	{
	.reg .b32 %temp; 
	mov.b64 	{%temp, %r28}, %fd78;
	}
	{
	.reg .b32 %temp; 
	mov.b64 	{%r29, %temp}, %fd78;
	}
	shl.b32 	%r30, %r28, 1;
	setp.gt.u32 	%p3, %r30, -33554433;
	and.b32  	%r31, %r28, -15728641;
	selp.b32 	%r32, %r31, %r28, %p3;
	mov.b64 	%fd79, {%r29, %r32};
	mul.rn.f64 	%fd80, %fd75, %fd79;
	neg.f64 	%fd81, %fd80;
	fma.rn.f64 	%fd82, %fd75, %fd79, %fd81;
	fma.rn.f64 	%fd83, %fd77, %fd79, %fd82;
	add.f64 	%fd4, %fd80, %fd83;
	sub.f64 	%fd84, %fd80, %fd4;
	add.f64 	%fd5, %fd83, %fd84;
	fma.rn.f64 	%fd85, %fd4, 0d3FF71547652B82FE, 0d4338000000000000;
	{
	.reg .b32 %temp; 
	mov.b64 	{%r13, %temp}, %fd85;
	}
	mov.f64 	%fd86, 0dC338000000000000;
	add.rn.f64 	%fd87, %fd85, %fd86;
	fma.rn.f64 	%fd88, %fd87, 0dBFE62E42FEFA39EF, %fd4;
	fma.rn.f64 	%fd89, %fd87, 0dBC7ABC9E3B39803F, %fd88;
	fma.rn.f64 	%fd90, %fd89, 0d3E5ADE1569CE2BDF, 0d3E928AF3FCA213EA;
	fma.rn.f64 	%fd91, %fd90, %fd89, 0d3EC71DEE62401315;
	fma.rn.f64 	%fd92, %fd91, %fd89, 0d3EFA01997C89EB71;
	fma.rn.f64 	%fd93, %fd92, %fd89, 0d3F2A01A014761F65;
	fma.rn.f64 	%fd94, %fd93, %fd89, 0d3F56C16C1852B7AF;
	fma.rn.f64 	%fd95, %fd94, %fd89, 0d3F81111111122322;
	fma.rn.f64 	%fd96, %fd95, %fd89, 0d3FA55555555502A1;
	fma.rn.f64 	%fd97, %fd96, %fd89, 0d3FC5555555555511;
	fma.rn.f64 	%fd98, %fd97, %fd89, 0d3FE000000000000B;
	fma.rn.f64 	%fd99, %fd98, %fd89, 0d3FF0000000000000;
	fma.rn.f64 	%fd100, %fd99, %fd89, 0d3FF0000000000000;
	{
	.reg .b32 %temp; 
	mov.b64 	{%r14, %temp}, %fd100;
	}
	{
	.reg .b32 %temp; 
	mov.b64 	{%temp, %r15}, %fd100;
	}
	shl.b32 	%r33, %r13, 20;
	add.s32 	%r34, %r33, %r15;
	mov.b64 	%fd108, {%r14, %r34};
	{
	.reg .b32 %temp; 
	mov.b64 	{%temp, %r35}, %fd4;
	}
	mov.b32 	%f2, %r35;
	abs.f32 	%f1, %f2;
	setp.lt.f32 	%p4, %f1, 0f4086232B;
	@%p4 bra 	$L__BB1_7;
	setp.lt.f64 	%p5, %fd4, 0d0000000000000000;
	add.f64 	%fd101, %fd4, 0d7FF0000000000000;
	selp.f64 	%fd108, 0d0000000000000000, %fd101, %p5;
	setp.geu.f32 	%p6, %f1, 0f40874800;
	@%p6 bra 	$L__BB1_7;
	shr.u32 	%r36, %r13, 31;
	add.s32 	%r37, %r13, %r36;
	shr.s32 	%r38, %r37, 1;
	shl.b32 	%r39, %r38, 20;
	add.s32 	%r40, %r15, %r39;
	mov.b64 	%fd102, {%r14, %r40};
	sub.s32 	%r41, %r13, %r38;
	shl.b32 	%r42, %r41, 20;
	add.s32 	%r43, %r42, 1072693248;
	mov.b32 	%r44, 0;
	mov.b64 	%fd103, {%r44, %r43};
	mul.f64 	%fd108, %fd103, %fd102;
$L__BB1_7:
	abs.f64 	%fd104, %fd108;
	setp.eq.f64 	%p7, %fd104, 0d7FF0000000000000;
	fma.rn.f64 	%fd105, %fd108, %fd5, %fd108;
	selp.f64 	%fd106, %fd108, %fd105, %p7;
	st.param.f64 	[func_retval0], %fd106;
	ret;

}


// ===== COMPILED SASS (sm_100) =====

	.target	sm_100

	.elftype	@"ET_EXEC"


//--------------------- .note.nv.tkinfo           --------------------------
	.section	.note.nv.tkinfo,"",@"SHT_NOTE"
	.sectionflags	@"SHF_NOTE_NV_TKINFO"
	.tkinfo
        /*0018*/ 	.word	0x00000002
        /*0030*/ 	.string	""
        /*0030*/ 	.string	"ptxas"
        /*0030*/ 	.string	"Cuda compilation tools, release 13.0, V13.0.88"
        /*0030*/ 	.string	"Build cuda_13.0.r13.0/compiler.36424714_0"
        /*0030*/ 	.string	"-arch sm_100 -m 64 "



//--------------------- .note.nv.cuinfo           --------------------------
	.section	.note.nv.cuinfo,"",@"SHT_NOTE"
	.sectionflags	@"SHF_NOTE_NV_CUINFO"
        /*0018*/ 	.short	0x0002
        /*001a*/ 	.short	0x0064
        /*001c*/ 	.short	0x0082
	.zero		2


//--------------------- .nv.info                  --------------------------
	.section	.nv.info,"",@"SHT_CUDA_INFO"
	.align	4


	//----- nvinfo : EIATTR_REGCOUNT
	.align		4
        /*0000*/ 	.byte	0x04, 0x2f
        /*0002*/ 	.short	(.L_1 - .L_0)
	.align		4
.L_0:
        /*0004*/ 	.word	index@(_Z13trilaterationmPPfS0_S0_)
        /*0008*/ 	.word	0x00000044


	//----- nvinfo : EIATTR_FRAME_SIZE
	.align		4
.L_1:
        /*000c*/ 	.byte	0x04, 0x11
        /*000e*/ 	.short	(.L_3 - .L_2)
	.align		4
.L_2:
        /*0010*/ 	.word	index@($_Z13trilaterationmPPfS0_S0_$__internal_accurate_pow)
        /*0014*/ 	.word	0x00000000


	//----- nvinfo : EIATTR_FRAME_SIZE
	.align		4
.L_3:
        /*0018*/ 	.byte	0x04, 0x11
        /*001a*/ 	.short	(.L_5 - .L_4)
	.align		4
.L_4:
        /*001c*/ 	.word	index@($__internal_1_$__cuda_sm3x_div_rn_noftz_f32_slowpath)
        /*0020*/ 	.word	0x00000000


	//----- nvinfo : EIATTR_FRAME_SIZE
	.align		4
.L_5:
        /*0024*/ 	.byte	0x04, 0x11
        /*0026*/ 	.short	(.L_7 - .L_6)
	.align		4
.L_6:
        /*0028*/ 	.word	index@($__internal_0_$__cuda_sm20_div_rn_f64_full)
        /*002c*/ 	.word	0x00000000


	//----- nvinfo : EIATTR_FRAME_SIZE
	.align		4
.L_7:
        /*0030*/ 	.byte	0x04, 0x11
        /*0032*/ 	.short	(.L_9 - .L_8)
	.align		4
.L_8:
        /*0034*/ 	.word	index@(_Z13trilaterationmPPfS0_S0_)
        /*0038*/ 	.word	0x00000000


	//----- nvinfo : EIATTR_MIN_STACK_SIZE
	.align		4
.L_9:
        /*003c*/ 	.byte	0x04, 0x12
        /*003e*/ 	.short	(.L_11 - .L_10)
	.align		4
.L_10:
        /*0040*/ 	.word	index@(_Z13trilaterationmPPfS0_S0_)
        /*0044*/ 	.word	0x00000000
.L_11:


//--------------------- .nv.compat                --------------------------
	.section	.nv.compat,"",@"SHT_CUDA_COMPAT_INFO"
	.align	4
        /*0000*/ 	.byte	0x02, 0x09, 0x00, 0x00, 0x02, 0x02, 0x01, 0x00, 0x02, 0x05, 0x05, 0x00, 0x03, 0x07, 0x01, 0x01
        /*0010*/ 	.byte	0x02, 0x03, 0x00, 0x00, 0x02, 0x06, 0x01, 0x00, 0x04, 0x0b, 0x08, 0x00, 0x01, 0x00, 0x00, 0x00
        /*0020*/ 	.byte	0x00, 0x00, 0x00, 0x00


//--------------------- .nv.info._Z13trilaterationmPPfS0_S0_ --------------------------
	.section	.nv.info._Z13trilaterationmPPfS0_S0_,"",@"SHT_CUDA_INFO"
	.sectionflags	@""
	.align	4


	//----- nvinfo : EIATTR_CUDA_API_VERSION
	.align		4
        /*0000*/ 	.byte	0x04, 0x37
        /*0002*/ 	.short	(.L_13 - .L_12)
.L_12:
        /*0004*/ 	.word	0x00000082


	//----- nvinfo : EIATTR_KPARAM_INFO
	.align		4
.L_13:
        /*0008*/ 	.byte	0x04, 0x17
        /*000a*/ 	.short	(.L_15 - .L_14)
.L_14:
        /*000c*/ 	.word	0x00000000
        /*0010*/ 	.short	0x0003
        /*0012*/ 	.short	0x0018
        /*0014*/ 	.byte	0x00, 0xf5, 0x21, 0x00


	//----- nvinfo : EIATTR_KPARAM_INFO
	.align		4
.L_15:
        /*0018*/ 	.byte	0x04, 0x17
        /*001a*/ 	.short	(.L_17 - .L_16)
.L_16:
        /*001c*/ 	.word	0x00000000
        /*0020*/ 	.short	0x0002
        /*0022*/ 	.short	0x0010
        /*0024*/ 	.byte	0x00, 0xf5, 0x21, 0x00


	//----- nvinfo : EIATTR_KPARAM_INFO
	.align		4
.L_17:
        /*0028*/ 	.byte	0x04, 0x17
        /*002a*/ 	.short	(.L_19 - .L_18)
.L_18:
        /*002c*/ 	.word	0x00000000
        /*0030*/ 	.short	0x0001
        /*0032*/ 	.short	0x0008
        /*0034*/ 	.byte	0x00, 0xf5, 0x21, 0x00


	//----- nvinfo : EIATTR_KPARAM_INFO
	.align		4
.L_19:
        /*0038*/ 	.byte	0x04, 0x17
        /*003a*/ 	.short	(.L_21 - .L_20)
.L_20:
        /*003c*/ 	.word	0x00000000
        /*0040*/ 	.short	0x0000
        /*0042*/ 	.short	0x0000
        /*0044*/ 	.byte	0x00, 0xf0, 0x21, 0x00


	//----- nvinfo : EIATTR_SPARSE_MMA_MASK
	.align		4
.L_21:
        /*0048*/ 	.byte	0x03, 0x50
        /*004a*/ 	.short	0x0000


	//----- nvinfo : EIATTR_MAXREG_COUNT
	.align		4
        /*004c*/ 	.byte	0x03, 0x1b
        /*004e*/ 	.short	0x00ff


	//----- nvinfo : EIATTR_MERCURY_ISA_VERSION
	.align		4
        /*0050*/ 	.byte	0x03, 0x5f
        /*0052*/ 	.short	0x0101


	//----- nvinfo : EIATTR_VRC_CTA_INIT_COUNT
	.align		4
        /*0054*/ 	.byte	0x02, 0x4a
	.zero		1
	.zero		1


	//----- nvinfo : EIATTR_EXIT_INSTR_OFFSETS
	.align		4
        /*0058*/ 	.byte	0x04, 0x1c
        /*005a*/ 	.short	(.L_23 - .L_22)


	//   ....[0]....
.L_22:
        /*005c*/ 	.word	0x00000080


	//   ....[1]....
        /*0060*/ 	.word	0x00001ed0


	//----- nvinfo : EIATTR_CRS_STACK_SIZE
	.align		4
.L_23:
        /*0064*/ 	.byte	0x04, 0x1e
        /*0066*/ 	.short	(.L_25 - .L_24)
.L_24:
        /*0068*/ 	.word	0x00000000


	//----- nvinfo : EIATTR_CBANK_PARAM_SIZE
	.align		4
.L_25:
        /*006c*/ 	.byte	0x03, 0x19
        /*006e*/ 	.short	0x0020


	//----- nvinfo : EIATTR_PARAM_CBANK
	.align		4
        /*0070*/ 	.byte	0x04, 0x0a
        /*0072*/ 	.short	(.L_27 - .L_26)
	.align		4
.L_26:
        /*0074*/ 	.word	index@(.nv.constant0._Z13trilaterationmPPfS0_S0_)
        /*0078*/ 	.short	0x0380
        /*007a*/ 	.short	0x0020


	//----- nvinfo : EIATTR_SW_WAR
	.align		4
.L_27:
        /*007c*/ 	.byte	0x04, 0x36
        /*007e*/ 	.short	(.L_29 - .L_28)
.L_28:
        /*0080*/ 	.word	0x00000008
.L_29:


//--------------------- .nv.callgraph             --------------------------
	.section	.nv.callgraph,"",@"SHT_CUDA_CALLGRAPH"
	.align	4
	.sectionentsize	8
	.align		4
        /*0000*/ 	.word	0x00000000
	.align		4
        /*0004*/ 	.word	0xffffffff
	.align		4
        /*0008*/ 	.word	0x00000000
	.align		4
        /*000c*/ 	.word	0xfffffffe
	.align		4
        /*0010*/ 	.word	0x00000000
	.align		4
        /*0014*/ 	.word	0xfffffffd
	.align		4
        /*0018*/ 	.word	0x00000000
	.align		4
        /*001c*/ 	.word	0xfffffffc


//--------------------- .text._Z13trilaterationmPPfS0_S0_ --------------------------
	.section	.text._Z13trilaterationmPPfS0_S0_,"ax",@progbits
	.align	128
        .global         _Z13trilaterationmPPfS0_S0_
        .type           _Z13trilaterationmPPfS0_S0_,@function
        .size           _Z13trilaterationmPPfS0_S0_,(.L_x_50 - _Z13trilaterationmPPfS0_S0_)
        .other          _Z13trilaterationmPPfS0_S0_,@"STO_CUDA_ENTRY STV_DEFAULT"
_Z13trilaterationmPPfS0_S0_:
.text._Z13trilaterationmPPfS0_S0_:
[----:B------:R-:W-:Y:S01]  /*0000*/  LDC R1, c[0x0][0x37c] ;  /* 0x0000df00ff017b82 */ /* 0x000fe20000000800 */
[----:B------:R-:W0:Y:S01]  /*0010*/  S2R R0, SR_TID.X ;  /* 0x0000000000007919 */ /* 0x000e220000002100 */
[----:B------:R-:W1:Y:S02]  /*0020*/  LDCU.64 UR4, c[0x0][0x380] ;  /* 0x00007000ff0477ac */ /* 0x000e640008000a00 */
[----:B-1----:R-:W-:Y:S02]  /*0030*/  USHF.R.U64 UR4, UR4, 0x2, UR5 ;  /* 0x0000000204047899 */ /* 0x002fe40008001205 */
[----:B------:R-:W-:-:S06]  /*0040*/  USHF.R.U32.HI UR5, URZ, 0x2, UR5 ;  /* 0x00000002ff057899 */ /* 0x000fcc0008011605 */
[----:B------:R-:W-:Y:S01]  /*0050*/  IMAD.U32 R2, RZ, RZ, UR5 ;  /* 0x00000005ff027e24 */ /* 0x000fe2000f8e00ff */
[----:B0-----:R-:W-:-:S04]  /*0060*/  ISETP.LT.U32.AND P0, PT, R0, UR4, PT ;  /* 0x0000000400007c0c */ /* 0x001fc8000bf01070 */
[----:B------:R-:W-:-:S13]  /*0070*/  ISETP.GT.U32.AND.EX P0, PT, R2, RZ, PT, P0 ;  /* 0x000000ff0200720c */ /* 0x000fda0003f04100 */
[----:B------:R-:W-:Y:S05]  /*0080*/  @!P0 EXIT ;  /* 0x000000000000894d */ /* 0x000fea0003800000 */
[----:B------:R-:W0:Y:S01]  /*0090*/  LDC.64 R2, c[0x0][0x390] ;  /* 0x0000e400ff027b82 */ /* 0x000e220000000a00 */
[----:B------:R-:W0:Y:S02]  /*00a0*/  LDCU.64 UR6, c[0x0][0x358] ;  /* 0x00006b00ff0677ac */ /* 0x000e240008000a00 */
[----:B0-----:R-:W2:Y:S04]  /*00b0*/  LDG.E.64 R6, desc[UR6][R2.64+0x8] ;  /* 0x0000080602067981 */ /* 0x001ea8000c1e1b00 */
[----:B------:R-:W3:Y:S04]  /*00c0*/  LDG.E.64 R4, desc[UR6][R2.64] ;  /* 0x0000000602047981 */ /* 0x000ee8000c1e1b00 */
[----:B--2---:R0:W2:Y:S04]  /*00d0*/  LD.E R15, desc[UR6][R6.64+0x8] ;  /* 0x00000806060f7980 */ /* 0x0040a8000c101900 */
[----:B---3--:R-:W3:Y:S04]  /*00e0*/  LD.E R14, desc[UR6][R4.64+0x8] ;  /* 0x00000806040e7980 */ /* 0x008ee8000c101900 */
[----:B------:R-:W4:Y:S01]  /*00f0*/  LD.E R13, desc[UR6][R4.64+0x4] ;  /* 0x00000406040d7980 */ /* 0x000f22000c101900 */
[----:B0-----:R-:W-:Y:S01]  /*0100*/  IMAD.MOV.U32 R7, RZ, RZ, RZ ;  /* 0x000000ffff077224 */ /* 0x001fe200078e00ff */
[----:B--2---:R-:W0:Y:S01]  /*0110*/  F2F.F64.F32 R16, R15 ;  /* 0x0000000f00107310 */ /* 0x004e220000201800 */
[----:B------:R-:W-:-:S07]  /*0120*/  FADD R22, R15, R15 ;  /* 0x0000000f0f167221 */ /* 0x000fce0000000000 */
[----:B---3--:R-:W1:Y:S01]  /*0130*/  F2F.F64.F32 R18, R14 ;  /* 0x0000000e00127310 */ /* 0x008e620000201800 */
[----:B----4-:R-:W-:Y:S01]  /*0140*/  FADD R26, R13, R13 ;  /* 0x0000000d0d1a7221 */ /* 0x010fe20000000000 */
[----:B0-----:R-:W-:-:S06]  /*0150*/  DADD R10, R16, 2 ;  /* 0x40000000100a7429 */ /* 0x001fcc0000000000 */
[----:B------:R-:W0:Y:S01]  /*0160*/  F2F.F64.F32 R20, R13 ;  /* 0x0000000d00147310 */ /* 0x000e220000201800 */
[----:B------:R-:W-:Y:S02]  /*0170*/  DADD R24, R16, 2 ;  /* 0x4000000010187429 */ /* 0x000fe40000000000 */
[----:B-1----:R-:W-:-:S05]  /*0180*/  DADD R8, R18, 2 ;  /* 0x4000000012087429 */ /* 0x002fca0000000000 */
[----:B------:R-:W1:Y:S01]  /*0190*/  F2F.F64.F32 R22, R22 ;  /* 0x0000001600167310 */ /* 0x000e620000201800 */
[----:B------:R-:W-:Y:S01]  /*01a0*/  LOP3.LUT R12, R11, 0x7ff00000, RZ, 0xc0, !PT ;  /* 0x7ff000000b0c7812 */ /* 0x000fe200078ec0ff */
[----:B------:R-:W-:Y:S01]  /*01b0*/  DADD R28, R18, 2 ;  /* 0x40000000121c7429 */ /* 0x000fe20000000000 */
[----:B------:R-:W-:Y:S01]  /*01c0*/  IMAD.MOV.U32 R8, RZ, RZ, R0 ;  /* 0x000000ffff087224 */ /* 0x000fe200078e0000 */
[----:B0-----:R-:W-:-:S04]  /*01d0*/  DADD R2, R20, 2 ;  /* 0x4000000014027429 */ /* 0x001fc80000000000 */
[----:B------:R-:W0:Y:S01]  /*01e0*/  F2F.F64.F32 R26, R26 ;  /* 0x0000001a001a7310 */ /* 0x000e220000201800 */
[----:B------:R-:W-:Y:S01]  /*01f0*/  DADD R30, R20, 2 ;  /* 0x40000000141e7429 */ /* 0x000fe20000000000 */
[----:B------:R-:W-:Y:S01]  /*0200*/  LOP3.LUT R11, R9, 0x7ff00000, RZ, 0xc0, !PT ;  /* 0x7ff00000090b7812 */ /* 0x000fe200078ec0ff */
[----:B------:R-:W-:-:S03]  /*0210*/  IMAD.MOV.U32 R9, RZ, RZ, R0 ;  /* 0x000000ffff097224 */ /* 0x000fc600078e0000 */
[----:B-1----:R-:W-:-:S07]  /*0220*/  LOP3.LUT R10, R3, 0x7ff00000, RZ, 0xc0, !PT ;  /* 0x7ff00000030a7812 */ /* 0x002fce00078ec0ff */
.L_x_29:
[----:B------:R-:W-:Y:S01]  /*0230*/  IMAD.SHL.U32 R38, R9, 0x4, RZ ;  /* 0x0000000409267824 */ /* 0x000fe200078e00ff */
[----:B------:R-:W-:Y:S01]  /*0240*/  BSSY.RECONVERGENT B0, `(.L_x_0) ;  /* 0x00001b3000007945 */ /* 0x000fe20003800200 */
[----:B------:R-:W-:Y:S02]  /*0250*/  IMAD.MOV.U32 R47, RZ, RZ, RZ ;  /* 0x000000ffff2f7224 */ /* 0x000fe400078e00ff */
[----:B------:R-:W-:Y:S01]  /*0260*/  IMAD.MOV.U32 R48, RZ, RZ, RZ ;  /* 0x000000ffff307224 */ /* 0x000fe200078e00ff */
[----:B------:R-:W-:-:S13]  /*0270*/  ISETP.NE.AND P0, PT, R38, 0x7ffffffc, PT ;  /* 0x7ffffffc2600780c */ /* 0x000fda0003f05270 */
[----:B------:R-:W-:Y:S05]  /*0280*/  @!P0 BRA `(.L_x_1) ;  /* 0x0000001800b88947 */ /* 0x000fea0003800000 */
[----:B------:R-:W1:Y:S02]  /*0290*/  LDC.64 R4, c[0x0][0x388] ;  /* 0x0000e200ff047b82 */ /* 0x000e640000000a00 */
[----:B-1----:R1:W5:Y:S04]  /*02a0*/  LDG.E.64 R32, desc[UR6][R4.64] ;  /* 0x0000000604207981 */ /* 0x002368000c1e1b00 */
[----:B------:R1:W5:Y:S01]  /*02b0*/  LDG.E.64 R34, desc[UR6][R4.64+0x8] ;  /* 0x0000080604227981 */ /* 0x000362000c1e1b00 */
[----:B------:R-:W-:Y:S01]  /*02c0*/  DSETP.NEU.AND P2, PT, |R16|, +INF , PT ;  /* 0x7ff000001000742a */ /* 0x000fe20003f4d200 */
[C---:B------:R-:W-:Y:S01]  /*02d0*/  FSETP.NEU.AND P0, PT, R15.reuse, 1, PT ;  /* 0x3f8000000f00780b */ /* 0x040fe20003f0d000 */
[----:B------:R-:W-:Y:S01]  /*02e0*/  DADD R2, -RZ, |R20| ;  /* 0x00000000ff027229 */ /* 0x000fe20000000514 */
[----:B------:R-:W-:Y:S01]  /*02f0*/  FSETP.NAN.AND P1, PT, R15, R15, PT ;  /* 0x0000000f0f00720b */ /* 0x000fe20003f28000 */
[----:B------:R-:W-:Y:S01]  /*0300*/  DSETP.NEU.AND P3, PT, |R20|, +INF , PT ;  /* 0x7ff000001400742a */ /* 0x000fe20003f6d200 */
[----:B------:R-:W-:Y:S01]  /*0310*/  P2R R0, PR, RZ, 0x1 ;  /* 0x00000001ff007803 */ /* 0x000fe20000000000 */
[----:B------:R-:W-:Y:S01]  /*0320*/  BSSY.RECONVERGENT B1, `(.L_x_2) ;  /* 0x0000018000017945 */ /* 0x000fe20003800200 */
[----:B------:R-:W-:Y:S01]  /*0330*/  ISETP.NE.AND P0, PT, R12, 0x7ff00000, PT ;  /* 0x7ff000000c00780c */ /* 0x000fe20003f05270 */
[----:B------:R-:W-:Y:S01]  /*0340*/  VIADD R47, R38, 0x4 ;  /* 0x00000004262f7836 */ /* 0x000fe20000000000 */
[----:B------:R-:W-:-:S02]  /*0350*/  P2R R0, PR, RZ, 0x4 ;  /* 0x00000004ff007803 */ /* 0x000fc40000000000 */
[----:B------:R-:W-:Y:S01]  /*0360*/  FSETP.NEU.AND P2, PT, R15, RZ, PT ;  /* 0x000000ff0f00720b */ /* 0x000fe20003f4d000 */
[----:B------:R-:W-:Y:S01]  /*0370*/  IMAD.MOV.U32 R43, RZ, RZ, R3 ;  /* 0x000000ffff2b7224 */ /* 0x000fe200078e0003 */
[----:B------:R-:W-:Y:S02]  /*0380*/  P2R R0, PR, RZ, 0x2 ;  /* 0x00000002ff007803 */ /* 0x000fe40000000000 */
[C---:B------:R-:W-:Y:S02]  /*0390*/  FSETP.NEU.AND P1, PT, R14.reuse, 1, PT ;  /* 0x3f8000000e00780b */ /* 0x040fe40003f2d000 */
[----:B------:R-:W-:Y:S02]  /*03a0*/  FSETP.NEU.AND P4, PT, R14, RZ, PT ;  /* 0x000000ff0e00720b */ /* 0x000fe40003f8d000 */
[----:B------:R-:W-:Y:S01]  /*03b0*/  P2R R0, PR, RZ, 0x1 ;  /* 0x00000001ff007803 */ /* 0x000fe20000000000 */
[----:B------:R-:W-:Y:S01]  /*03c0*/  DSETP.NEU.AND P0, PT, |R18|, +INF , PT ;  /* 0x7ff000001200742a */ /* 0x000fe20003f0d200 */
[----:B------:R-:W-:-:S02]  /*03d0*/  FSETP.NEU.AND P5, PT, R13, 1, PT ;  /* 0x3f8000000d00780b */ /* 0x000fc40003fad000 */
[----:B------:R-:W-:Y:S02]  /*03e0*/  P2R R0, PR, RZ, 0x4 ;  /* 0x00000004ff007803 */ /* 0x000fe40000000000 */
[----:B------:R-:W-:Y:S02]  /*03f0*/  FSETP.NEU.AND P6, PT, R13, RZ, PT ;  /* 0x000000ff0d00720b */ /* 0x000fe40003fcd000 */
[----:B------:R-:W-:Y:S02]  /*0400*/  P2R R0, PR, RZ, 0x2 ;  /* 0x00000002ff007803 */ /* 0x000fe40000000000 */
[----:B------:R-:W-:Y:S02]  /*0410*/  P2R R0, PR, RZ, 0x10 ;  /* 0x00000010ff007803 */ /* 0x000fe40000000000 */
[----:B------:R-:W-:Y:S02]  /*0420*/  P2R R0, PR, RZ, 0x20 ;  /* 0x00000020ff007803 */ /* 0x000fe40000000000 */
[----:B------:R-:W-:-:S02]  /*0430*/  FSETP.NAN.AND P1, PT, R14, R14, PT ;  /* 0x0000000e0e00720b */ /* 0x000fc40003f28000 */
[----:B------:R-:W-:Y:S02]  /*0440*/  ISETP.NE.AND P2, PT, R11, 0x7ff00000, PT ;  /* 0x7ff000000b00780c */ /* 0x000fe40003f45270 */
[----:B------:R-:W-:Y:S02]  /*0450*/  FSETP.NAN.AND P4, PT, R13, R13, PT ;  /* 0x0000000d0d00720b */ /* 0x000fe40003f88000 */
[----:B------:R-:W-:Y:S02]  /*0460*/  ISETP.NE.AND P5, PT, R10, 0x7ff00000, PT ;  /* 0x7ff000000a00780c */ /* 0x000fe40003fa5270 */
[----:B------:R-:W-:Y:S02]  /*0470*/  MOV R46, 0x4a0 ;  /* 0x000004a0002e7802 */ /* 0x000fe40000000f00 */
[----:B-1----:R-:W-:-:S09]  /*0480*/  P2R R0, PR, RZ, 0x40 ;  /* 0x00000040ff007803 */ /* 0x002fd20000000000 */
[----:B0----5:R-:W-:Y:S05]  /*0490*/  CALL.REL.NOINC `($_Z13trilaterationmPPfS0_S0_$__internal_accurate_pow) ;  /* 0x0000002400bc7944 */ /* 0x021fea0003c00000 */
[----:B------:R-:W-:Y:S05]  /*04a0*/  BSYNC.RECONVERGENT B1 ;  /* 0x0000000000017941 */ /* 0x000fea0003800200 */
.L_x_2:
[----:B------:R-:W0:Y:S02]  /*04b0*/  LDC.64 R36, c[0x0][0x388] ;  /* 0x0000e200ff247b82 */ /* 0x000e240000000a00 */
[----:B0-----:R-:W5:Y:S01]  /*04c0*/  LDG.E.64 R36, desc[UR6][R36.64+0x10] ;  /* 0x0000100624247981 */ /* 0x001f62000c1e1b00 */
[----:B------:R-:W-:Y:S01]  /*04d0*/  DADD R40, -RZ, |R18| ;  /* 0x00000000ff287229 */ /* 0x000fe20000000512 */
[----:B------:R-:W-:Y:S01]  /*04e0*/  BSSY.RECONVERGENT B1, `(.L_x_3) ;  /* 0x0000007000017945 */ /* 0x000fe20003800200 */
[----:B------:R-:W-:Y:S01]  /*04f0*/  IMAD.MOV.U32 R39, RZ, RZ, R4 ;  /* 0x000000ffff277224 */ /* 0x000fe200078e0004 */
[----:B------:R-:W-:Y:S01]  /*0500*/  MOV R46, 0x550 ;  /* 0x00000550002e7802 */ /* 0x000fe20000000f00 */
[----:B------:R-:W-:-:S06]  /*0510*/  IMAD.MOV.U32 R0, RZ, RZ, R3 ;  /* 0x000000ffff007224 */ /* 0x000fcc00078e0003 */
[----:B------:R-:W-:Y:S02]  /*0520*/  IMAD.MOV.U32 R2, RZ, RZ, R40 ;  /* 0x000000ffff027224 */ /* 0x000fe400078e0028 */
[----:B------:R-:W-:-:S07]  /*0530*/  IMAD.MOV.U32 R43, RZ, RZ, R41 ;  /* 0x000000ffff2b7224 */ /* 0x000fce00078e0029 */
[----:B-----5:R-:W-:Y:S05]  /*0540*/  CALL.REL.NOINC `($_Z13trilaterationmPPfS0_S0_$__internal_accurate_pow) ;  /* 0x0000002400907944 */ /* 0x020fea0003c00000 */
[----:B------:R-:W-:Y:S05]  /*0550*/  BSYNC.RECONVERGENT B1 ;  /* 0x0000000000017941 */ /* 0x000fea0003800200 */
.L_x_3:
[----:B------:R-:W-:Y:S01]  /*0560*/  DADD R40, -RZ, |R16| ;  /* 0x00000000ff287229 */ /* 0x000fe20000000510 */
[----:B------:R-:W-:Y:S01]  /*0570*/  BSSY.RECONVERGENT B1, `(.L_x_4) ;  /* 0x0000007000017945 */ /* 0x000fe20003800200 */
[----:B------:R-:W-:Y:S01]  /*0580*/  IMAD.MOV.U32 R6, RZ, RZ, R4 ;  /* 0x000000ffff067224 */ /* 0x000fe200078e0004 */
[----:B------:R-:W-:Y:S01]  /*0590*/  MOV R46, 0x5e0 ;  /* 0x000005e0002e7802 */ /* 0x000fe20000000f00 */
[----:B------:R-:W-:-:S06]  /*05a0*/  IMAD.MOV.U32 R5, RZ, RZ, R3 ;  /* 0x000000ffff057224 */ /* 0x000fcc00078e0003 */
[----:B------:R-:W-:Y:S02]  /*05b0*/  IMAD.MOV.U32 R2, RZ, RZ, R40 ;  /* 0x000000ffff027224 */ /* 0x000fe400078e0028 */
[----:B------:R-:W-:-:S07]  /*05c0*/  IMAD.MOV.U32 R43, RZ, RZ, R41 ;  /* 0x000000ffff2b7224 */ /* 0x000fce00078e0029 */
[----:B------:R-:W-:Y:S05]  /*05d0*/  CALL.REL.NOINC `($_Z13trilaterationmPPfS0_S0_$__internal_accurate_pow) ;  /* 0x00000024006c7944 */ /* 0x000fea0003c00000 */
[----:B------:R-:W-:Y:S05]  /*05e0*/  BSYNC.RECONVERGENT B1 ;  /* 0x0000000000017941 */ /* 0x000fea0003800200 */
.L_x_4:
[----:B------:R-:W-:Y:S01]  /*05f0*/  IMAD.WIDE R32, R38, 0x4, R32 ;  /* 0x0000000426207825 */ /* 0x000fe200078e0220 */
[----:B------:R-:W-:-:S03]  /*0600*/  FSETP.NEU.AND P6, PT, R13, RZ, PT ;  /* 0x000000ff0d00720b */ /* 0x000fc60003fcd000 */
[----:B------:R-:W-:Y:S01]  /*0610*/  IMAD.WIDE R34, R38, 0x4, R34 ;  /* 0x0000000426227825 */ /* 0x000fe200078e0222 */
[----:B------:R-:W2:Y:S01]  /*0620*/  LD.E R48, desc[UR6][R32.64] ;  /* 0x0000000620307980 */ /* 0x000ea2000c101900 */
[----:B------:R-:W-:Y:S02]  /*0630*/  FSEL R39, R39, RZ, P6 ;  /* 0x000000ff27277208 */ /* 0x000fe40003000000 */
[----:B------:R-:W-:Y:S01]  /*0640*/  IMAD.MOV.U32 R40, RZ, RZ, 0x1 ;  /* 0x00000001ff287424 */ /* 0x000fe200078e00ff */
[----:B------:R-:W2:Y:S01]  /*0650*/  LD.E R45, desc[UR6][R34.64] ;  /* 0x00000006222d7980 */ /* 0x000ea2000c101900 */
[----:B------:R-:W-:Y:S02]  /*0660*/  FSEL R41, R39, RZ, P3 ;  /* 0x000000ff27297208 */ /* 0x000fe40001800000 */
[----:B------:R-:W-:Y:S02]  /*0670*/  FSEL R55, R0, RZ, P6 ;  /* 0x000000ff00377208 */ /* 0x000fe40003000000 */
[----:B------:R-:W-:-:S02]  /*0680*/  FSEL R42, R30, R41, P4 ;  /* 0x000000291e2a7208 */ /* 0x000fc40002000000 */
[----:B------:R-:W0:Y:S01]  /*0690*/  MUFU.RCP64H R41, R27 ;  /* 0x0000001b00297308 */ /* 0x000e220000001800 */
[----:B------:R-:W-:Y:S02]  /*06a0*/  FSEL R43, R55, +QNAN , P3 ;  /* 0x7ff00000372b7808 */ /* 0x000fe40001800000 */
[----:B------:R-:W-:Y:S02]  /*06b0*/  FSETP.NEU.AND P6, PT, R13, 1, PT ;  /* 0x3f8000000d00780b */ /* 0x000fe40003fcd000 */
[----:B------:R-:W-:Y:S02]  /*06c0*/  FSEL R0, R31, R43, P4 ;  /* 0x0000002b1f007208 */ /* 0x000fe40002000000 */
[----:B------:R-:W-:Y:S02]  /*06d0*/  FSEL R42, R39, R42, P5 ;  /* 0x0000002a272a7208 */ /* 0x000fe40002800000 */
[----:B------:R-:W-:Y:S02]  /*06e0*/  FSEL R0, R55, R0, P5 ;  /* 0x0000000037007208 */ /* 0x000fe40002800000 */
[----:B------:R-:W-:-:S02]  /*06f0*/  FSEL R42, R42, RZ, P6 ;  /* 0x000000ff2a2a7208 */ /* 0x000fc40003000000 */
[----:B------:R-:W-:Y:S01]  /*0700*/  FSEL R43, R0, 1.875, P6 ;  /* 0x3ff00000002b7808 */ /* 0x000fe20003000000 */
[----:B0-----:R-:W-:-:S08]  /*0710*/  DFMA R50, -R26, R40, 1 ;  /* 0x3ff000001a32742b */ /* 0x001fd00000000128 */
[----:B------:R-:W-:-:S08]  /*0720*/  DFMA R50, R50, R50, R50 ;  /* 0x000000323232722b */ /* 0x000fd00000000032 */
[----:B------:R-:W-:-:S08]  /*0730*/  DFMA R50, R40, R50, R40 ;  /* 0x000000322832722b */ /* 0x000fd00000000028 */
[----:B------:R-:W-:-:S08]  /*0740*/  DFMA R40, -R26, R50, 1 ;  /* 0x3ff000001a28742b */ /* 0x000fd00000000132 */
[----:B------:R-:W-:Y:S01]  /*0750*/  DFMA R40, R50, R40, R50 ;  /* 0x000000283228722b */ /* 0x000fe20000000032 */
[----:B------:R-:W-:Y:S01]  /*0760*/  BSSY.RECONVERGENT B1, `(.L_x_5) ;  /* 0x0000011000017945 */ /* 0x000fe20003800200 */
[----:B--2---:R-:W-:-:S04]  /*0770*/  FADD R0, R48, -R45 ;  /* 0x8000002d30007221 */ /* 0x004fc80000000000 */
[----:B------:R-:W0:Y:S02]  /*0780*/  F2F.F64.F32 R44, R0 ;  /* 0x00000000002c7310 */ /* 0x000e240000201800 */
[----:B0-----:R-:W-:-:S08]  /*0790*/  DADD R42, R44, R42 ;  /* 0x000000002c2a7229 */ /* 0x001fd0000000002a */
[----:B------:R-:W-:-:S08]  /*07a0*/  DMUL R50, R42, R40 ;  /* 0x000000282a327228 */ /* 0x000fd00000000000 */
[----:B------:R-:W-:-:S08]  /*07b0*/  DFMA R44, -R26, R50, R42 ;  /* 0x000000321a2c722b */ /* 0x000fd0000000012a */
[----:B------:R-:W-:Y:S01]  /*07c0*/  DFMA R40, R40, R44, R50 ;  /* 0x0000002c2828722b */ /* 0x000fe20000000032 */
[----:B------:R-:W-:-:S09]  /*07d0*/  FSETP.GEU.AND P3, PT, |R43|, 6.5827683646048100446e-37, PT ;  /* 0x036000002b00780b */ /* 0x000fd20003f6e200 */
[----:B------:R-:W-:-:S05]  /*07e0*/  FFMA R2, RZ, R27, R41 ;  /* 0x0000001bff027223 */ /* 0x000fca0000000029 */
[----:B------:R-:W-:-:S13]  /*07f0*/  FSETP.GT.AND P4, PT, |R2|, 1.469367938527859385e-39, PT ;  /* 0x001000000200780b */ /* 0x000fda0003f84200 */
[----:B------:R-:W-:Y:S05]  /*0800*/  @P4 BRA P3, `(.L_x_6) ;  /* 0x0000000000184947 */ /* 0x000fea0001800000 */
[----:B------:R-:W-:Y:S01]  /*0810*/  IMAD.MOV.U32 R40, RZ, RZ, R42 ;  /* 0x000000ffff287224 */ /* 0x000fe200078e002a */
[----:B------:R-:W-:Y:S01]  /*0820*/  MOV R46, 0x870 ;  /* 0x00000870002e7802 */ /* 0x000fe20000000f00 */
[----:B------:R-:W-:Y:S02]  /*0830*/  IMAD.MOV.U32 R41, RZ, RZ, R43 ;  /* 0x000000ffff297224 */ /* 0x000fe400078e002b */
[----:B------:R-:W-:Y:S02]  /*0840*/  IMAD.MOV.U32 R42, RZ, RZ, R26 ;  /* 0x000000ffff2a7224 */ /* 0x000fe400078e001a */
[----:B------:R-:W-:-:S07]  /*0850*/  IMAD.MOV.U32 R43, RZ, RZ, R27 ;  /* 0x000000ffff2b7224 */ /* 0x000fce00078e001b */
[----:B------:R-:W-:Y:S05]  /*0860*/  CALL.REL.NOINC `($__internal_0_$__cuda_sm20_div_rn_f64_full) ;  /* 0x00000014009c7944 */ /* 0x000fea0003c00000 */
.L_x_6:
[----:B------:R-:W-:Y:S05]  /*0870*/  BSYNC.RECONVERGENT B1 ;  /* 0x0000000000017941 */ /* 0x000fea0003800200 */
.L_x_5:
[----:B------:R-:W-:Y:S01]  /*0880*/  IMAD.WIDE R36, R38, 0x4, R36 ;  /* 0x0000000426247825 */ /* 0x000fe200078e0224 */
[----:B------:R-:W-:Y:S02]  /*0890*/  FSETP.NEU.AND P4, PT, R14, RZ, PT ;  /* 0x000000ff0e00720b */ /* 0x000fe40003f8d000 */
[----:B------:R-:W-:Y:S02]  /*08a0*/  FSETP.NEU.AND P3, PT, R15, RZ, PT ;  /* 0x000000ff0f00720b */ /* 0x000fe40003f6d000 */
[----:B------:R-:W2:Y:S01]  /*08b0*/  LD.E R49, desc[UR6][R36.64] ;  /* 0x0000000624317980 */ /* 0x000ea2000c101900 */
[----:B------:R-:W0:Y:S01]  /*08c0*/  MUFU.RCP64H R45, R23 ;  /* 0x00000017002d7308 */ /* 0x000e220000001800 */
[----:B------:R-:W-:Y:S01]  /*08d0*/  IMAD.MOV.U32 R44, RZ, RZ, 0x1 ;  /* 0x00000001ff2c7424 */ /* 0x000fe200078e00ff */
[----:B------:R-:W-:Y:S02]  /*08e0*/  FSEL R6, R6, RZ, P4 ;  /* 0x000000ff06067208 */ /* 0x000fe40002000000 */
[----:B------:R-:W-:-:S02]  /*08f0*/  FSEL R5, R5, RZ, P4 ;  /* 0x000000ff05057208 */ /* 0x000fc40002000000 */
[----:B------:R-:W-:Y:S02]  /*0900*/  FSEL R4, R4, RZ, P3 ;  /* 0x000000ff04047208 */ /* 0x000fe40001800000 */
[----:B------:R-:W-:Y:S01]  /*0910*/  FSEL R3, R3, RZ, P3 ;  /* 0x000000ff03037208 */ /* 0x000fe20001800000 */
[----:B0-----:R-:W-:Y:S01]  /*0920*/  DFMA R42, -R22, R44, 1 ;  /* 0x3ff00000162a742b */ /* 0x001fe2000000012c */
[----:B------:R-:W-:Y:S02]  /*0930*/  FSEL R53, R6, RZ, P0 ;  /* 0x000000ff06357208 */ /* 0x000fe40000000000 */
[----:B------:R-:W-:-:S05]  /*0940*/  FSEL R51, R5, +QNAN , P0 ;  /* 0x7ff0000005337808 */ /* 0x000fca0000000000 */
[----:B------:R-:W-:Y:S02]  /*0950*/  DFMA R42, R42, R42, R42 ;  /* 0x0000002a2a2a722b */ /* 0x000fe4000000002a */
[----:B------:R-:W-:Y:S01]  /*0960*/  DSETP.NEU.AND P3, PT, |R16|, +INF , PT ;  /* 0x7ff000001000742a */ /* 0x000fe20003f6d200 */
[----:B------:R-:W-:Y:S02]  /*0970*/  FSEL R53, R28, R53, P1 ;  /* 0x000000351c357208 */ /* 0x000fe40000800000 */
[----:B------:R-:W-:Y:S02]  /*0980*/  FSEL R2, R29, R51, P1 ;  /* 0x000000331d027208 */ /* 0x000fe40000800000 */
[----:B------:R-:W-:Y:S02]  /*0990*/  FSETP.NAN.AND P5, PT, R15, R15, PT ;  /* 0x0000000f0f00720b */ /* 0x000fe40003fa8000 */
[----:B------:R-:W-:Y:S02]  /*09a0*/  FSEL R51, R4, RZ, P3 ;  /* 0x000000ff04337208 */ /* 0x000fe40001800000 */
[----:B------:R-:W-:-:S02]  /*09b0*/  FSEL R2, R5, R2, P2 ;  /* 0x0000000205027208 */ /* 0x000fc40001000000 */
[----:B------:R-:W-:Y:S02]  /*09c0*/  FSEL R51, R24, R51, P5 ;  /* 0x0000003318337208 */ /* 0x000fe40002800000 */
[----:B------:R-:W-:Y:S01]  /*09d0*/  ISETP.NE.AND P4, PT, R12, 0x7ff00000, PT ;  /* 0x7ff000000c00780c */ /* 0x000fe20003f85270 */
[----:B------:R-:W-:Y:S01]  /*09e0*/  F2F.F32.F64 R57, R40 ;  /* 0x0000002800397310 */ /* 0x000fe20000301000 */
[----:B------:R-:W-:Y:S01]  /*09f0*/  BSSY.RECONVERGENT B1, `(.L_x_7) ;  /* 0x0000022000017945 */ /* 0x000fe20003800200 */
[----:B--2---:R-:W-:Y:S01]  /*0a00*/  FADD R0, R48, -R49 ;  /* 0x8000003130007221 */ /* 0x004fe20000000000 */
[----:B------:R-:W-:-:S05]  /*0a10*/  DFMA R48, R44, R42, R44 ;  /* 0x0000002a2c30722b */ /* 0x000fca000000002c */
[----:B------:R0:W1:Y:S01]  /*0a20*/  F2F.F64.F32 R42, R0 ;  /* 0x00000000002a7310 */ /* 0x0000620000201800 */
[----:B------:R-:W-:Y:S02]  /*0a30*/  FSEL R45, R3, +QNAN , P3 ;  /* 0x7ff00000032d7808 */ /* 0x000fe40001800000 */
[----:B------:R-:W-:Y:S02]  /*0a40*/  FSEL R44, R6, R53, P2 ;  /* 0x00000035062c7208 */ /* 0x000fe40001000000 */
[----:B------:R-:W-:Y:S02]  /*0a50*/  FSETP.NEU.AND P3, PT, R14, 1, PT ;  /* 0x3f8000000e00780b */ /* 0x000fe40003f6d000 */
[----:B------:R-:W-:Y:S02]  /*0a60*/  FSEL R46, R25, R45, P5 ;  /* 0x0000002d192e7208 */ /* 0x000fe40002800000 */
[----:B------:R-:W-:Y:S02]  /*0a70*/  FSEL R44, R44, RZ, P3 ;  /* 0x000000ff2c2c7208 */ /* 0x000fe40001800000 */
[----:B------:R-:W-:-:S02]  /*0a80*/  FSEL R45, R2, 1.875, P3 ;  /* 0x3ff00000022d7808 */ /* 0x000fc40001800000 */
[----:B------:R-:W-:Y:S02]  /*0a90*/  FSEL R2, R4, R51, P4 ;  /* 0x0000003304027208 */ /* 0x000fe40002000000 */
[----:B------:R-:W-:Y:S02]  /*0aa0*/  FSETP.NEU.AND P3, PT, R15, 1, PT ;  /* 0x3f8000000f00780b */ /* 0x000fe40003f6d000 */
[----:B0-----:R-:W-:Y:S01]  /*0ab0*/  FSEL R0, R3, R46, P4 ;  /* 0x0000002e03007208 */ /* 0x001fe20002000000 */
[----:B------:R-:W-:Y:S02]  /*0ac0*/  DFMA R50, -R22, R48, 1 ;  /* 0x3ff000001632742b */ /* 0x000fe40000000130 */
[----:B-1----:R-:W-:Y:S01]  /*0ad0*/  DADD R44, R42, R44 ;  /* 0x000000002a2c7229 */ /* 0x002fe2000000002c */
[----:B------:R-:W-:Y:S02]  /*0ae0*/  FSEL R42, R2, RZ, P3 ;  /* 0x000000ff022a7208 */ /* 0x000fe40001800000 */
[----:B------:R-:W-:-:S03]  /*0af0*/  FSEL R43, R0, 1.875, P3 ;  /* 0x3ff00000002b7808 */ /* 0x000fc60001800000 */
[----:B------:R-:W-:-:S03]  /*0b00*/  DFMA R50, R48, R50, R48 ;  /* 0x000000323032722b */ /* 0x000fc60000000030 */
[----:B------:R-:W-:-:S08]  /*0b10*/  DADD R42, R44, R42 ;  /* 0x000000002c2a7229 */ /* 0x000fd0000000002a */
        /* <DEDUP_REMOVED lines=13> */
[----:B------:R-:W-:Y:S02]  /*0bf0*/  IMAD.MOV.U32 R48, RZ, RZ, R40 ;  /* 0x000000ffff307224 */ /* 0x000fe400078e0028 */
[----:B------:R-:W-:-:S07]  /*0c00*/  IMAD.MOV.U32 R49, RZ, RZ, R41 ;  /* 0x000000ffff317224 */ /* 0x000fce00078e0029 */
.L_x_8:
[----:B------:R-:W-:Y:S05]  /*0c10*/  BSYNC.RECONVERGENT B1 ;  /* 0x0000000000017941 */ /* 0x000fea0003800200 */
.L_x_7:
[----:B------:R-:W0:Y:S01]  /*0c20*/  MUFU.RCP R0, R15 ;  /* 0x0000000f00007308 */ /* 0x000e220000001000 */
[----:B------:R-:W-:Y:S01]  /*0c30*/  FMUL R45, R14, R57 ;  /* 0x000000390e2d7220 */ /* 0x000fe20000400000 */
[----:B------:R-:W-:Y:S06]  /*0c40*/  BSSY.RECONVERGENT B1, `(.L_x_9) ;  /* 0x000000a000017945 */ /* 0x000fec0003800200 */
[----:B------:R-:W1:Y:S01]  /*0c50*/  FCHK P0, R45, R15 ;  /* 0x0000000f2d007302 */ /* 0x000e620000000000 */
[----:B0-----:R-:W-:-:S04]  /*0c60*/  FFMA R41, -R15, R0, 1 ;  /* 0x3f8000000f297423 */ /* 0x001fc80000000100 */
[----:B------:R-:W-:-:S04]  /*0c70*/  FFMA R0, R0, R41, R0 ;  /* 0x0000002900007223 */ /* 0x000fc80000000000 */
[----:B------:R-:W-:-:S04]  /*0c80*/  FFMA R41, R45, R0, RZ ;  /* 0x000000002d297223 */ /* 0x000fc800000000ff */
[----:B------:R-:W-:-:S04]  /*0c90*/  FFMA R2, -R15, R41, R45 ;  /* 0x000000290f027223 */ /* 0x000fc8000000012d */
[----:B------:R-:W-:Y:S01]  /*0ca0*/  FFMA R0, R0, R2, R41 ;  /* 0x0000000200007223 */ /* 0x000fe20000000029 */
[----:B-1----:R-:W-:Y:S06]  /*0cb0*/  @!P0 BRA `(.L_x_10) ;  /* 0x0000000000088947 */ /* 0x002fec0003800000 */
[----:B------:R-:W-:-:S07]  /*0cc0*/  MOV R2, 0xce0 ;  /* 0x00000ce000027802 */ /* 0x000fce0000000f00 */
[----:B------:R-:W-:Y:S05]  /*0cd0*/  CALL.REL.NOINC `($__internal_1_$__cuda_sm3x_div_rn_noftz_f32_slowpath) ;  /* 0x0000001800087944 */ /* 0x000fea0003c00000 */
.L_x_10:
[----:B------:R-:W-:Y:S05]  /*0ce0*/  BSYNC.RECONVERGENT B1 ;  /* 0x0000000000017941 */ /* 0x000fea0003800200 */
.L_x_9:
[----:B------:R-:W0:Y:S01]  /*0cf0*/  F2F.F64.F32 R40, R0 ;  /* 0x0000000000287310 */ /* 0x000e220000201800 */
[----:B------:R-:W-:-:S05]  /*0d00*/  VIADD R38, R38, 0x1 ;  /* 0x0000000126267836 */ /* 0x000fca0000000000 */
[----:B------:R-:W-:Y:S01]  /*0d10*/  ISETP.GE.AND P0, PT, R38, R47, PT ;  /* 0x0000002f2600720c */ /* 0x000fe20003f06270 */
[----:B0-----:R-:W-:Y:S01]  /*0d20*/  DADD R40, -R40, R48 ;  /* 0x0000000028287229 */ /* 0x001fe20000000130 */
[----:B------:R-:W-:-:S09]  /*0d30*/  FADD R48, RZ, R57 ;  /* 0x00000039ff307221 */ /* 0x000fd20000000000 */
[----:B------:R-:W0:Y:S02]  /*0d40*/  F2F.F32.F64 R40, R40 ;  /* 0x0000002800287310 */ /* 0x000e240000301000 */
[----:B0-----:R-:W-:Y:S01]  /*0d50*/  FADD R47, RZ, R40 ;  /* 0x00000028ff2f7221 */ /* 0x001fe20000000000 */
[----:B------:R-:W-:Y:S06]  /*0d60*/  @P0 BRA `(.L_x_1) ;  /* 0x0000001000000947 */ /* 0x000fec0003800000 */
[----:B------:R-:W2:Y:S04]  /*0d70*/  LD.E R50, desc[UR6][R32.64+0x4] ;  /* 0x0000040620327980 */ /* 0x000ea8000c101900 */
[----:B------:R-:W2:Y:S01]  /*0d80*/  LD.E R45, desc[UR6][R34.64+0x4] ;  /* 0x00000406222d7980 */ /* 0x000ea2000c101900 */
[----:B------:R-:W0:Y:S01]  /*0d90*/  MUFU.RCP64H R43, R27 ;  /* 0x0000001b002b7308 */ /* 0x000e220000001800 */
[----:B------:R-:W-:Y:S01]  /*0da0*/  IMAD.MOV.U32 R42, RZ, RZ, 0x1 ;  /* 0x00000001ff2a7424 */ /* 0x000fe200078e00ff */
[----:B------:R-:W-:Y:S01]  /*0db0*/  ISETP.NE.AND P0, PT, R10, 0x7ff00000, PT ;  /* 0x7ff000000a00780c */ /* 0x000fe20003f05270 */
[----:B------:R-:W-:Y:S01]  /*0dc0*/  DSETP.NEU.AND P2, PT, |R20|, +INF , PT ;  /* 0x7ff000001400742a */ /* 0x000fe20003f4d200 */
[----:B------:R-:W-:Y:S02]  /*0dd0*/  BSSY.RECONVERGENT B1, `(.L_x_11) ;  /* 0x0000021000017945 */ /* 0x000fe40003800200 */
[----:B------:R-:W-:-:S04]  /*0de0*/  FSETP.NAN.OR P0, PT, R13, R13, P0 ;  /* 0x0000000d0d00720b */ /* 0x000fc80000708400 */
[----:B------:R-:W-:-:S04]  /*0df0*/  ISETP.NE.XOR P1, PT, R10, 0x7ff00000, P0 ;  /* 0x7ff000000a00780c */ /* 0x000fc80000725a70 */
[----:B------:R-:W-:Y:S02]  /*0e00*/  FSEL R39, R30, R39, P1 ;  /* 0x000000271e277208 */ /* 0x000fe40000800000 */
[----:B------:R-:W-:Y:S01]  /*0e10*/  FSEL R55, R31, R55, P1 ;  /* 0x000000371f377208 */ /* 0x000fe20000800000 */
[----:B0-----:R-:W-:Y:S01]  /*0e20*/  DFMA R40, -R26, R42, 1 ;  /* 0x3ff000001a28742b */ /* 0x001fe2000000012a */
[----:B------:R-:W-:Y:S02]  /*0e30*/  FSETP.NEU.AND P1, PT, R13, 1, PT ;  /* 0x3f8000000d00780b */ /* 0x000fe40003f2d000 */
[----:B------:R-:W-:Y:S02]  /*0e40*/  @!P0 FSEL R39, R39, RZ, P2 ;  /* 0x000000ff27278208 */ /* 0x000fe40001000000 */
[----:B------:R-:W-:Y:S02]  /*0e50*/  @!P0 FSEL R55, R55, +QNAN , P2 ;  /* 0x7ff0000037378808 */ /* 0x000fe40001000000 */
[----:B------:R-:W-:Y:S01]  /*0e60*/  FSEL R38, R39, RZ, P1 ;  /* 0x000000ff27267208 */ /* 0x000fe20000800000 */
[----:B------:R-:W-:Y:S01]  /*0e70*/  DFMA R40, R40, R40, R40 ;  /* 0x000000282828722b */ /* 0x000fe20000000028 */
[----:B------:R-:W-:-:S02]  /*0e80*/  FSEL R39, R55, 1.875, P1 ;  /* 0x3ff0000037277808 */ /* 0x000fc40000800000 */
[----:B------:R-:W-:Y:S02]  /*0e90*/  FSETP.NEU.AND P1, PT, R15, 1, PT ;  /* 0x3f8000000f00780b */ /* 0x000fe40003f2d000 */
[----:B------:R-:W-:-:S03]  /*0ea0*/  FSETP.NEU.AND P0, PT, R14, 1, PT ;  /* 0x3f8000000e00780b */ /* 0x000fc60003f0d000 */
[----:B------:R-:W-:Y:S01]  /*0eb0*/  DFMA R40, R42, R40, R42 ;  /* 0x000000282a28722b */ /* 0x000fe2000000002a */
[----:B--2---:R-:W-:-:S07]  /*0ec0*/  FADD R0, R50, -R45 ;  /* 0x8000002d32007221 */ /* 0x004fce0000000000 */
[----:B------:R-:W-:Y:S01]  /*0ed0*/  DFMA R44, -R26, R40, 1 ;  /* 0x3ff000001a2c742b */ /* 0x000fe20000000128 */
[----:B------:R-:W0:Y:S07]  /*0ee0*/  F2F.F64.F32 R42, R0 ;  /* 0x00000000002a7310 */ /* 0x000e2e0000201800 */
[----:B------:R-:W-:Y:S02]  /*0ef0*/  DFMA R40, R40, R44, R40 ;  /* 0x0000002c2828722b */ /* 0x000fe40000000028 */
[----:B0-----:R-:W-:-:S08]  /*0f00*/  DADD R42, R42, R38 ;  /* 0x000000002a2a7229 */ /* 0x001fd00000000026 */
[----:B------:R-:W-:Y:S02]  /*0f10*/  DMUL R52, R40, R42 ;  /* 0x0000002a28347228 */ /* 0x000fe40000000000 */
[----:B------:R-:W-:-:S06]  /*0f20*/  FSETP.GEU.AND P3, PT, |R43|, 6.5827683646048100446e-37, PT ;  /* 0x036000002b00780b */ /* 0x000fcc0003f6e200 */
[----:B------:R-:W-:-:S08]  /*0f30*/  DFMA R44, -R26, R52, R42 ;  /* 0x000000341a2c722b */ /* 0x000fd0000000012a */
[----:B------:R-:W-:-:S10]  /*0f40*/  DFMA R40, R40, R44, R52 ;  /* 0x0000002c2828722b */ /* 0x000fd40000000034 */
        /* <DEDUP_REMOVED lines=9> */
.L_x_12:
[----:B------:R-:W-:Y:S05]  /*0fe0*/  BSYNC.RECONVERGENT B1 ;  /* 0x0000000000017941 */ /* 0x000fea0003800200 */
.L_x_11:
[----:B------:R-:W2:Y:S01]  /*0ff0*/  LD.E R49, desc[UR6][R36.64+0x4] ;  /* 0x0000040624317980 */ /* 0x000ea2000c101900 */
[----:B------:R-:W0:Y:S01]  /*1000*/  MUFU.RCP64H R45, R23 ;  /* 0x00000017002d7308 */ /* 0x000e220000001800 */
[----:B------:R-:W-:Y:S01]  /*1010*/  IMAD.MOV.U32 R44, RZ, RZ, 0x1 ;  /* 0x00000001ff2c7424 */ /* 0x000fe200078e00ff */
[----:B------:R-:W-:Y:S01]  /*1020*/  ISETP.NE.AND P2, PT, R11, 0x7ff00000, PT ;  /* 0x7ff000000b00780c */ /* 0x000fe20003f45270 */
[----:B------:R-:W-:Y:S01]  /*1030*/  DSETP.NEU.AND P4, PT, |R18|, +INF , PT ;  /* 0x7ff000001200742a */ /* 0x000fe20003f8d200 */
[----:B------:R-:W-:Y:S01]  /*1040*/  ISETP.NE.AND P3, PT, R12, 0x7ff00000, PT ;  /* 0x7ff000000c00780c */ /* 0x000fe20003f65270 */
[----:B------:R-:W-:Y:S01]  /*1050*/  DSETP.NEU.AND P6, PT, |R16|, +INF , PT ;  /* 0x7ff000001000742a */ /* 0x000fe20003fcd200 */
[----:B------:R-:W-:Y:S01]  /*1060*/  FSETP.NAN.OR P2, PT, R14, R14, P2 ;  /* 0x0000000e0e00720b */ /* 0x000fe20001748400 */
[----:B------:R-:W-:Y:S01]  /*1070*/  BSSY.RECONVERGENT B1, `(.L_x_13) ;  /* 0x0000029000017945 */ /* 0x000fe20003800200 */
[----:B------:R-:W-:Y:S02]  /*1080*/  FSETP.NAN.OR P3, PT, R15, R15, P3 ;  /* 0x0000000f0f00720b */ /* 0x000fe40001f68400 */
[----:B------:R-:W-:-:S04]  /*1090*/  ISETP.NE.XOR P5, PT, R11, 0x7ff00000, P2 ;  /* 0x7ff000000b00780c */ /* 0x000fc800017a5a70 */
[----:B------:R-:W-:Y:S02]  /*10a0*/  FSEL R6, R28, R6, P5 ;  /* 0x000000061c067208 */ /* 0x000fe40002800000 */
[----:B------:R-:W-:Y:S01]  /*10b0*/  FSEL R5, R29, R5, P5 ;  /* 0x000000051d057208 */ /* 0x000fe20002800000 */
[----:B0-----:R-:W-:Y:S01]  /*10c0*/  DFMA R42, -R22, R44, 1 ;  /* 0x3ff00000162a742b */ /* 0x001fe2000000012c */
[----:B------:R-:W-:Y:S02]  /*10d0*/  ISETP.NE.XOR P5, PT, R12, 0x7ff00000, P3 ;  /* 0x7ff000000c00780c */ /* 0x000fe40001fa5a70 */
[----:B------:R-:W-:Y:S02]  /*10e0*/  @!P2 FSEL R6, R6, RZ, P4 ;  /* 0x000000ff0606a208 */ /* 0x000fe40002000000 */
[----:B------:R-:W-:Y:S02]  /*10f0*/  @!P2 FSEL R5, R5, +QNAN , P4 ;  /* 0x7ff000000505a808 */ /* 0x000fe40002000000 */
[----:B------:R-:W-:Y:S01]  /*1100*/  FSEL R4, R24, R4, P5 ;  /* 0x0000000418047208 */ /* 0x000fe20002800000 */
[----:B------:R-:W-:Y:S01]  /*1110*/  DFMA R42, R42, R42, R42 ;  /* 0x0000002a2a2a722b */ /* 0x000fe2000000002a */
[----:B------:R-:W-:-:S02]  /*1120*/  FSEL R0, R25, R3, P5 ;  /* 0x0000000319007208 */ /* 0x000fc40002800000 */
[----:B------:R-:W-:Y:S02]  /*1130*/  FSEL R56, R6, RZ, P0 ;  /* 0x000000ff06387208 */ /* 0x000fe40000000000 */
[----:B------:R-:W-:Y:S02]  /*1140*/  FSEL R57, R5, 1.875, P0 ;  /* 0x3ff0000005397808 */ /* 0x000fe40000000000 */
[----:B------:R-:W-:Y:S01]  /*1150*/  @!P3 FSEL R4, R4, RZ, P6 ;  /* 0x000000ff0404b208 */ /* 0x000fe20003000000 */
[----:B------:R-:W-:Y:S01]  /*1160*/  DFMA R42, R44, R42, R44 ;  /* 0x0000002a2c2a722b */ /* 0x000fe2000000002c */
[----:B------:R-:W-:Y:S02]  /*1170*/  @!P3 FSEL R0, R0, +QNAN , P6 ;  /* 0x7ff000000000b808 */ /* 0x000fe40003000000 */
[----:B------:R-:W-:Y:S02]  /*1180*/  FSEL R54, R4, RZ, P1 ;  /* 0x000000ff04367208 */ /* 0x000fe40000800000 */
[----:B------:R-:W-:-:S03]  /*1190*/  FSEL R55, R0, 1.875, P1 ;  /* 0x3ff0000000377808 */ /* 0x000fc60000800000 */
[----:B------:R-:W-:-:S08]  /*11a0*/  DFMA R2, -R22, R42, 1 ;  /* 0x3ff000001602742b */ /* 0x000fd0000000012a */
[----:B------:R-:W-:Y:S01]  /*11b0*/  DFMA R42, R42, R2, R42 ;  /* 0x000000022a2a722b */ /* 0x000fe2000000002a */
[----:B--2---:R-:W-:-:S06]  /*11c0*/  FADD R44, R50, -R49 ;  /* 0x80000031322c7221 */ /* 0x004fcc0000000000 */
[----:B------:R-:W0:Y:S02]  /*11d0*/  F2F.F64.F32 R44, R44 ;  /* 0x0000002c002c7310 */ /* 0x000e240000201800 */
[----:B0-----:R-:W-:-:S08]  /*11e0*/  DADD R44, R44, R56 ;  /* 0x000000002c2c7229 */ /* 0x001fd00000000038 */
[----:B------:R-:W-:-:S08]  /*11f0*/  DADD R2, R44, R54 ;  /* 0x000000002c027229 */ /* 0x000fd00000000036 */
[----:B------:R-:W-:Y:S02]  /*1200*/  DMUL R52, R42, R2 ;  /* 0x000000022a347228 */ /* 0x000fe40000000000 */
[----:B------:R-:W-:-:S06]  /*1210*/  FSETP.GEU.AND P1, PT, |R3|, 6.5827683646048100446e-37, PT ;  /* 0x036000000300780b */ /* 0x000fcc0003f2e200 */
[----:B------:R-:W-:-:S08]  /*1220*/  DFMA R4, -R22, R52, R2 ;  /* 0x000000341604722b */ /* 0x000fd00000000102 */
[----:B------:R-:W-:Y:S02]  /*1230*/  DFMA R52, R42, R4, R52 ;  /* 0x000000042a34722b */ /* 0x000fe40000000034 */
[----:B------:R0:W1:Y:S08]  /*1240*/  F2F.F32.F64 R5, R40 ;  /* 0x0000002800057310 */ /* 0x0000700000301000 */
[----:B------:R-:W-:-:S05]  /*1250*/  FFMA R0, RZ, R23, R53 ;  /* 0x00000017ff007223 */ /* 0x000fca0000000035 */
[----:B------:R-:W-:-:S13]  /*1260*/  FSETP.GT.AND P0, PT, |R0|, 1.469367938527859385e-39, PT ;  /* 0x001000000000780b */ /* 0x000fda0003f04200 */
[----:B01----:R-:W-:Y:S05]  /*1270*/  @P0 BRA P1, `(.L_x_14) ;  /* 0x0000000000200947 */ /* 0x003fea0000800000 */
        /* <DEDUP_REMOVED lines=8> */
.L_x_14:
[----:B------:R-:W-:Y:S05]  /*1300*/  BSYNC.RECONVERGENT B1 ;  /* 0x0000000000017941 */ /* 0x000fea0003800200 */
.L_x_13:
        /* <DEDUP_REMOVED lines=12> */
.L_x_16:
[----:B------:R-:W-:Y:S05]  /*13d0*/  BSYNC.RECONVERGENT B1 ;  /* 0x0000000000017941 */ /* 0x000fea0003800200 */
.L_x_15:
[----:B------:R-:W2:Y:S04]  /*13e0*/  LD.E R3, desc[UR6][R32.64+0x8] ;  /* 0x0000080620037980 */ /* 0x000ea8000c101900 */
[----:B------:R-:W2:Y:S01]  /*13f0*/  LD.E R2, desc[UR6][R34.64+0x8] ;  /* 0x0000080622027980 */ /* 0x000ea2000c101900 */
[----:B------:R-:W0:Y:S01]  /*1400*/  MUFU.RCP64H R43, R27 ;  /* 0x0000001b002b7308 */ /* 0x000e220000001800 */
[----:B------:R-:W-:Y:S01]  /*1410*/  IMAD.MOV.U32 R42, RZ, RZ, 0x1 ;  /* 0x00000001ff2a7424 */ /* 0x000fe200078e00ff */
[----:B------:R-:W-:Y:S01]  /*1420*/  BSSY.RECONVERGENT B1, `(.L_x_17) ;  /* 0x000001b000017945 */ /* 0x000fe20003800200 */
[----:B------:R-:W-:-:S05]  /*1430*/  FADD R5, R48, R5 ;  /* 0x0000000530057221 */ /* 0x000fca0000000000 */
[----:B------:R-:W1:Y:S01]  /*1440*/  F2F.F64.F32 R58, R0 ;  /* 0x00000000003a7310 */ /* 0x000e620000201800 */
[----:B0-----:R-:W-:Y:S02]  /*1450*/  DFMA R44, -R26, R42, 1 ;  /* 0x3ff000001a2c742b */ /* 0x001fe4000000012a */
[----:B-1----:R-:W-:-:S06]  /*1460*/  DADD R52, -R58, R52 ;  /* 0x000000003a347229 */ /* 0x002fcc0000000134 */
[----:B------:R-:W-:-:S08]  /*1470*/  DFMA R44, R44, R44, R44 ;  /* 0x0000002c2c2c722b */ /* 0x000fd0000000002c */
[----:B------:R-:W-:Y:S01]  /*1480*/  DFMA R44, R42, R44, R42 ;  /* 0x0000002c2a2c722b */ /* 0x000fe2000000002a */
[----:B------:R-:W0:Y:S07]  /*1490*/  F2F.F32.F64 R52, R52 ;  /* 0x0000003400347310 */ /* 0x000e2e0000301000 */
[----:B------:R-:W-:-:S08]  /*14a0*/  DFMA R42, -R26, R44, 1 ;  /* 0x3ff000001a2a742b */ /* 0x000fd0000000012c */
[----:B------:R-:W-:Y:S01]  /*14b0*/  DFMA R42, R44, R42, R44 ;  /* 0x0000002a2c2a722b */ /* 0x000fe2000000002c */
[----:B0-----:R-:W-:Y:S01]  /*14c0*/  FADD R47, R47, R52 ;  /* 0x000000342f2f7221 */ /* 0x001fe20000000000 */
[----:B--2---:R-:W-:-:S04]  /*14d0*/  FADD R2, R3, -R2 ;  /* 0x8000000203027221 */ /* 0x004fc80000000000 */
[----:B------:R-:W0:Y:S02]  /*14e0*/  F2F.F64.F32 R40, R2 ;  /* 0x0000000200287310 */ /* 0x000e240000201800 */
        /* <DEDUP_REMOVED lines=10> */
[----:B------:R-:W-:-:S07]  /*1590*/  IMAD.MOV.U32 R43, RZ, RZ, R27 ;  /* 0x000000ffff2b7224 */ /* 0x000fce00078e001b */
[----:B------:R-:W-:Y:S05]  /*15a0*/  CALL.REL.NOINC `($__internal_0_$__cuda_sm20_div_rn_f64_full) ;  /* 0x00000008004c7944 */ /* 0x000fea0003c00000 */
[----:B------:R-:W-:Y:S02]  /*15b0*/  IMAD.MOV.U32 R42, RZ, RZ, R40 ;  /* 0x000000ffff2a7224 */ /* 0x000fe400078e0028 */
[----:B------:R-:W-:-:S07]  /*15c0*/  IMAD.MOV.U32 R43, RZ, RZ, R41 ;  /* 0x000000ffff2b7224 */ /* 0x000fce00078e0029 */
.L_x_18:
[----:B------:R-:W-:Y:S05]  /*15d0*/  BSYNC.RECONVERGENT B1 ;  /* 0x0000000000017941 */ /* 0x000fea0003800200 */
.L_x_17:
[----:B------:R-:W2:Y:S01]  /*15e0*/  LD.E R0, desc[UR6][R36.64+0x8] ;  /* 0x0000080624007980 */ /* 0x000ea2000c101900 */
[----:B------:R-:W0:Y:S01]  /*15f0*/  MUFU.RCP64H R41, R23 ;  /* 0x0000001700297308 */ /* 0x000e220000001800 */
[----:B------:R-:W-:Y:S01]  /*1600*/  IMAD.MOV.U32 R40, RZ, RZ, 0x1 ;  /* 0x00000001ff287424 */ /* 0x000fe200078e00ff */
[----:B------:R-:W-:Y:S05]  /*1610*/  BSSY.RECONVERGENT B1, `(.L_x_19) ;  /* 0x0000018000017945 */ /* 0x000fea0003800200 */
[----:B0-----:R-:W-:-:S08]  /*1620*/  DFMA R44, -R22, R40, 1 ;  /* 0x3ff00000162c742b */ /* 0x001fd00000000128 */
[----:B------:R-:W-:-:S08]  /*1630*/  DFMA R44, R44, R44, R44 ;  /* 0x0000002c2c2c722b */ /* 0x000fd0000000002c */
[----:B------:R-:W-:-:S08]  /*1640*/  DFMA R44, R40, R44, R40 ;  /* 0x0000002c282c722b */ /* 0x000fd00000000028 */
[----:B------:R-:W-:-:S08]  /*1650*/  DFMA R48, -R22, R44, 1 ;  /* 0x3ff000001630742b */ /* 0x000fd0000000012c */
[----:B------:R-:W-:Y:S01]  /*1660*/  DFMA R44, R44, R48, R44 ;  /* 0x000000302c2c722b */ /* 0x000fe2000000002c */
[----:B--2---:R-:W-:-:S04]  /*1670*/  FADD R0, R3, -R0 ;  /* 0x8000000003007221 */ /* 0x004fc80000000000 */
        /* <DEDUP_REMOVED lines=13> */
[----:B------:R-:W-:-:S07]  /*1750*/  IMAD.MOV.U32 R43, RZ, RZ, R23 ;  /* 0x000000ffff2b7224 */ /* 0x000fce00078e0017 */
[----:B------:R-:W-:Y:S05]  /*1760*/  CALL.REL.NOINC `($__internal_0_$__cuda_sm20_div_rn_f64_full) ;  /* 0x0000000400dc7944 */ /* 0x000fea0003c00000 */
[----:B------:R-:W-:Y:S02]  /*1770*/  IMAD.MOV.U32 R48, RZ, RZ, R40 ;  /* 0x000000ffff307224 */ /* 0x000fe400078e0028 */
[----:B------:R-:W-:-:S07]  /*1780*/  IMAD.MOV.U32 R49, RZ, RZ, R41 ;  /* 0x000000ffff317224 */ /* 0x000fce00078e0029 */
.L_x_20:
[----:B------:R-:W-:Y:S05]  /*1790*/  BSYNC.RECONVERGENT B1 ;  /* 0x0000000000017941 */ /* 0x000fea0003800200 */
.L_x_19:
        /* <DEDUP_REMOVED lines=12> */
.L_x_22:
[----:B------:R-:W-:Y:S05]  /*1860*/  BSYNC.RECONVERGENT B1 ;  /* 0x0000000000017941 */ /* 0x000fea0003800200 */
.L_x_21:
[----:B------:R-:W2:Y:S04]  /*1870*/  LD.E R32, desc[UR6][R32.64+0xc] ;  /* 0x00000c0620207980 */ /* 0x000ea8000c101900 */
[----:B------:R-:W2:Y:S01]  /*1880*/  LD.E R35, desc[UR6][R34.64+0xc] ;  /* 0x00000c0622237980 */ /* 0x000ea2000c101900 */
[----:B------:R-:W0:Y:S01]  /*1890*/  MUFU.RCP64H R43, R27 ;  /* 0x0000001b002b7308 */ /* 0x000e220000001800 */
[----:B------:R-:W-:Y:S01]  /*18a0*/  IMAD.MOV.U32 R42, RZ, RZ, 0x1 ;  /* 0x00000001ff2a7424 */ /* 0x000fe200078e00ff */
[----:B------:R-:W-:Y:S01]  /*18b0*/  BSSY.RECONVERGENT B1, `(.L_x_23) ;  /* 0x000001b000017945 */ /* 0x000fe20003800200 */
[----:B------:R-:W-:-:S04]  /*18c0*/  FADD R5, R5, R3 ;  /* 0x0000000305057221 */ /* 0x000fc80000000000 */
[----:B0-----:R-:W-:-:S08]  /*18d0*/  DFMA R44, -R26, R42, 1 ;  /* 0x3ff000001a2c742b */ /* 0x001fd0000000012a */
[----:B------:R-:W-:-:S08]  /*18e0*/  DFMA R44, R44, R44, R44 ;  /* 0x0000002c2c2c722b */ /* 0x000fd0000000002c */
[----:B------:R-:W-:-:S08]  /*18f0*/  DFMA R42, R42, R44, R42 ;  /* 0x0000002c2a2a722b */ /* 0x000fd0000000002a */
[----:B------:R-:W-:-:S08]  /*1900*/  DFMA R44, -R26, R42, 1 ;  /* 0x3ff000001a2c742b */ /* 0x000fd0000000012a */
[----:B------:R-:W-:Y:S01]  /*1910*/  DFMA R44, R42, R44, R42 ;  /* 0x0000002c2a2c722b */ /* 0x000fe2000000002a */
[----:B------:R-:W0:Y:S02]  /*1920*/  F2F.F64.F32 R42, R0 ;  /* 0x00000000002a7310 */ /* 0x000e240000201800 */
[----:B0-----:R-:W-:-:S10]  /*1930*/  DADD R42, -R42, R48 ;  /* 0x000000002a2a7229 */ /* 0x001fd40000000130 */
[----:B------:R-:W0:Y:S02]  /*1940*/  F2F.F32.F64 R42, R42 ;  /* 0x0000002a002a7310 */ /* 0x000e240000301000 */
[----:B0-----:R-:W-:Y:S01]  /*1950*/  FADD R47, R47, R42 ;  /* 0x0000002a2f2f7221 */ /* 0x001fe20000000000 */
[----:B--2---:R-:W-:-:S05]  /*1960*/  FADD R2, R32, -R35 ;  /* 0x8000002320027221 */ /* 0x004fca0000000000 */
        /* <DEDUP_REMOVED lines=15> */
.L_x_24:
[----:B------:R-:W-:Y:S05]  /*1a60*/  BSYNC.RECONVERGENT B1 ;  /* 0x0000000000017941 */ /* 0x000fea0003800200 */
.L_x_23:
[----:B------:R-:W2:Y:S01]  /*1a70*/  LD.E R37, desc[UR6][R36.64+0xc] ;  /* 0x00000c0624257980 */ /* 0x000ea2000c101900 */
[----:B------:R-:W0:Y:S01]  /*1a80*/  MUFU.RCP64H R35, R23 ;  /* 0x0000001700237308 */ /* 0x000e220000001800 */
[----:B------:R-:W-:Y:S01]  /*1a90*/  IMAD.MOV.U32 R34, RZ, RZ, 0x1 ;  /* 0x00000001ff227424 */ /* 0x000fe200078e00ff */
[----:B------:R-:W-:Y:S06]  /*1aa0*/  BSSY.RECONVERGENT B1, `(.L_x_25) ;  /* 0x000001a000017945 */ /* 0x000fec0003800200 */
[----:B------:R-:W-:Y:S01]  /*1ab0*/  F2F.F32.F64 R48, R40 ;  /* 0x0000002800307310 */ /* 0x000fe20000301000 */
[----:B0-----:R-:W-:-:S08]  /*1ac0*/  DFMA R38, -R22, R34, 1 ;  /* 0x3ff000001626742b */ /* 0x001fd00000000122 */
[----:B------:R-:W-:-:S08]  /*1ad0*/  DFMA R38, R38, R38, R38 ;  /* 0x000000262626722b */ /* 0x000fd00000000026 */
[----:B------:R-:W-:Y:S01]  /*1ae0*/  DFMA R38, R34, R38, R34 ;  /* 0x000000262226722b */ /* 0x000fe20000000022 */
[----:B--2---:R-:W-:-:S07]  /*1af0*/  FADD R0, R32, -R37 ;  /* 0x8000002520007221 */ /* 0x004fce0000000000 */
[----:B------:R-:W-:Y:S01]  /*1b00*/  DFMA R32, -R22, R38, 1 ;  /* 0x3ff000001620742b */ /* 0x000fe20000000126 */
[----:B------:R-:W0:Y:S07]  /*1b10*/  F2F.F64.F32 R2, R0 ;  /* 0x0000000000027310 */ /* 0x000e2e0000201800 */
[----:B------:R-:W-:Y:S02]  /*1b20*/  DFMA R38, R38, R32, R38 ;  /* 0x000000202626722b */ /* 0x000fe40000000026 */
[----:B0-----:R-:W-:-:S08]  /*1b30*/  DADD R2, R56, R2 ;  /* 0x0000000038027229 */ /* 0x001fd00000000002 */
[----:B------:R-:W-:-:S08]  /*1b40*/  DADD R54, R54, R2 ;  /* 0x0000000036367229 */ /* 0x000fd00000000002 */
        /* <DEDUP_REMOVED lines=15> */
.L_x_26:
[----:B------:R-:W-:Y:S05]  /*1c40*/  BSYNC.RECONVERGENT B1 ;  /* 0x0000000000017941 */ /* 0x000fea0003800200 */
.L_x_25:
        /* <DEDUP_REMOVED lines=12> */
.L_x_28:
[----:B------:R-:W-:Y:S05]  /*1d10*/  BSYNC.RECONVERGENT B1 ;  /* 0x0000000000017941 */ /* 0x000fea0003800200 */
.L_x_27:
[----:B------:R-:W0:Y:S01]  /*1d20*/  F2F.F64.F32 R2, R0 ;  /* 0x0000000000027310 */ /* 0x000e220000201800 */
[----:B------:R-:W-:Y:S01]  /*1d30*/  FADD R48, R5, R48 ;  /* 0x0000003005307221 */ /* 0x000fe20000000000 */
[----:B0-----:R-:W-:-:S10]  /*1d40*/  DADD R2, -R2, R32 ;  /* 0x0000000002027229 */ /* 0x001fd40000000120 */
[----:B------:R-:W0:Y:S02]  /*1d50*/  F2F.F32.F64 R2, R2 ;  /* 0x0000000200027310 */ /* 0x000e240000301000 */
[----:B0-----:R-:W-:-:S07]  /*1d60*/  FADD R47, R47, R2 ;  /* 0x000000022f2f7221 */ /* 0x001fce0000000000 */
.L_x_1:
[----:B------:R-:W-:Y:S05]  /*1d70*/  BSYNC.RECONVERGENT B0 ;  /* 0x0000000000007941 */ /* 0x000fea0003800200 */
.L_x_0:
[----:B------:R-:W1:Y:S02]  /*1d80*/  LDC.64 R2, c[0x0][0x398] ;  /* 0x0000e600ff027b82 */ /* 0x000e640000000a00 */
[----:B-1----:R-:W2:Y:S01]  /*1d90*/  LDG.E.64 R4, desc[UR6][R2.64] ;  /* 0x0000000602047981 */ /* 0x002ea2000c1e1b00 */
[C---:B------:R-:W-:Y:S01]  /*1da0*/  IMAD.SHL.U32 R37, R8.reuse, 0x4, RZ ;  /* 0x0000000408257824 */ /* 0x040fe200078e00ff */
[----:B------:R-:W-:Y:S01]  /*1db0*/  SHF.L.U64.HI R7, R8, 0x2, R7 ;  /* 0x0000000208077819 */ /* 0x000fe20000010207 */
[----:B------:R-:W-:-:S03]  /*1dc0*/  FMUL R35, R48, 0.25 ;  /* 0x3e80000030237820 */ /* 0x000fc60000400000 */
[----:B--2---:R-:W-:-:S05]  /*1dd0*/  IADD3 R32, P0, PT, R4, R37, RZ ;  /* 0x0000002504207210 */ /* 0x004fca0007f1e0ff */
[----:B------:R-:W-:-:S05]  /*1de0*/  IMAD.X R33, R5, 0x1, R7, P0 ;  /* 0x0000000105217824 */ /* 0x000fca00000e0607 */
[----:B------:R1:W-:Y:S04]  /*1df0*/  ST.E desc[UR6][R32.64], R35 ;  /* 0x0000002320007985 */ /* 0x0003e8000c101906 */
[----:B------:R-:W2:Y:S01]  /*1e00*/  LDG.E.64 R4, desc[UR6][R2.64+0x8] ;  /* 0x0000080602047981 */ /* 0x000ea2000c1e1b00 */
[----:B------:R-:W3:Y:S01]  /*1e10*/  LDCU UR8, c[0x0][0x360] ;  /* 0x00006c00ff0877ac */ /* 0x000ee20008000800 */
[----:B------:R-:W-:Y:S01]  /*1e20*/  FMUL R47, R47, 0.25 ;  /* 0x3e8000002f2f7820 */ /* 0x000fe20000400000 */
[----:B------:R-:W-:Y:S02]  /*1e30*/  IMAD.U32 R0, RZ, RZ, UR5 ;  /* 0x00000005ff007e24 */ /* 0x000fe4000f8e00ff */
[----:B---3--:R-:W-:-:S04]  /*1e40*/  VIADD R8, R9, UR8 ;  /* 0x0000000809087c36 */ /* 0x008fc80008000000 */
[----:B------:R-:W-:Y:S01]  /*1e50*/  IMAD.MOV.U32 R9, RZ, RZ, R8 ;  /* 0x000000ffff097224 */ /* 0x000fe200078e0008 */
[----:B--2---:R-:W-:-:S05]  /*1e60*/  IADD3 R4, P0, PT, R4, R37, RZ ;  /* 0x0000002504047210 */ /* 0x004fca0007f1e0ff */
[----:B------:R-:W-:Y:S01]  /*1e70*/  IMAD.X R5, R5, 0x1, R7, P0 ;  /* 0x0000000105057824 */ /* 0x000fe200000e0607 */
[----:B------:R-:W-:Y:S02]  /*1e80*/  ISETP.LT.U32.AND P0, PT, R8, UR4, PT ;  /* 0x0000000408007c0c */ /* 0x000fe4000bf01070 */
[----:B------:R-:W-:Y:S02]  /*1e90*/  SHF.R.S32.HI R7, RZ, 0x1f, R8 ;  /* 0x0000001fff077819 */ /* 0x000fe40000011408 */
[----:B------:R1:W-:Y:S02]  /*1ea0*/  ST.E desc[UR6][R4.64], R47 ;  /* 0x0000002f04007985 */ /* 0x0003e4000c101906 */
[----:B------:R-:W-:-:S13]  /*1eb0*/  ISETP.GT.U32.AND.EX P0, PT, R0, R7, PT, P0 ;  /* 0x000000070000720c */ /* 0x000fda0003f04100 */
[----:B-1----:R-:W-:Y:S05]  /*1ec0*/  @P0 BRA `(.L_x_29) ;  /* 0xffffffe000d80947 */ /* 0x002fea000383ffff */
[----:B------:R-:W-:Y:S05]  /*1ed0*/  EXIT ;  /* 0x000000000000794d */ /* 0x000fea0003800000 */
        .weak           $__internal_0_$__cuda_sm20_div_rn_f64_full
        .type           $__internal_0_$__cuda_sm20_div_rn_f64_full,@function
        .size           $__internal_0_$__cuda_sm20_div_rn_f64_full,($__internal_1_$__cuda_sm3x_div_rn_noftz_f32_slowpath - $__internal_0_$__cuda_sm20_div_rn_f64_full)
$__internal_0_$__cuda_sm20_div_rn_f64_full:
[----:B------:R-:W-:Y:S01]  /*1ee0*/  LOP3.LUT R53, R43, 0x7ff00000, RZ, 0xc0, !PT ;  /* 0x7ff000002b357812 */ /* 0x000fe200078ec0ff */
[----:B------:R-:W-:Y:S01]  /*1ef0*/  IMAD.MOV.U32 R0, RZ, RZ, 0x1ca00000 ;  /* 0x1ca00000ff007424 */ /* 0x000fe200078e00ff */
[----:B------:R-:W-:Y:S01]  /*1f00*/  LOP3.LUT R2, R41, 0x7ff00000, RZ, 0xc0, !PT ;  /* 0x7ff0000029027812 */ /* 0x000fe200078ec0ff */
[----:B------:R-:W-:Y:S01]  /*1f10*/  IMAD.MOV.U32 R60, RZ, RZ, R40 ;  /* 0x000000ffff3c7224 */ /* 0x000fe200078e0028 */
[----:B------:R-:W-:Y:S01]  /*1f20*/  LOP3.LUT R44, R43, 0x800fffff, RZ, 0xc0, !PT ;  /* 0x800fffff2b2c7812 */ /* 0x000fe200078ec0ff */
[----:B------:R-:W-:Y:S01]  /*1f30*/  IMAD.MOV.U32 R62, RZ, RZ, 0x1 ;  /* 0x00000001ff3e7424 */ /* 0x000fe200078e00ff */
[----:B------:R-:W-:Y:S01]  /*1f40*/  ISETP.GE.U32.AND P3, PT, R2, R53, PT ;  /* 0x000000350200720c */ /* 0x000fe20003f66070 */
[----:B------:R-:W-:Y:S01]  /*1f50*/  IMAD.MOV.U32 R52, RZ, RZ, R2 ;  /* 0x000000ffff347224 */ /* 0x000fe200078e0002 */
[----:B------:R-:W-:Y:S02]  /*1f60*/  BSSY.RECONVERGENT B2, `(.L_x_30) ;  /* 0x0000054000027945 */ /* 0x000fe40003800200 */
[----:B------:R-:W-:-:S02]  /*1f70*/  SEL R49, R0, 0x63400000, !P3 ;  /* 0x6340000000317807 */ /* 0x000fc40005800000 */
[----:B------:R-:W-:Y:S02]  /*1f80*/  FSETP.GEU.AND P3, PT, |R41|, 1.469367938527859385e-39, PT ;  /* 0x001000002900780b */ /* 0x000fe40003f6e200 */
[----:B------:R-:W-:-:S11]  /*1f90*/  LOP3.LUT R61, R49, 0x800fffff, R41, 0xf8, !PT ;  /* 0x800fffff313d7812 */ /* 0x000fd600078ef829 */
[----:B------:R-:W-:Y:S01]  /*1fa0*/  @!P3 LOP3.LUT R45, R43, 0x7ff00000, RZ, 0xc0, !PT ;  /* 0x7ff000002b2db812 */ /* 0x000fe200078ec0ff */
[----:B------:R-:W-:-:S03]  /*1fb0*/  @!P3 IMAD.MOV.U32 R58, RZ, RZ, RZ ;  /* 0x000000ffff3ab224 */ /* 0x000fc600078e00ff */
[----:B------:R-:W-:Y:S02]  /*1fc0*/  @!P3 ISETP.GE.U32.AND P4, PT, R2, R45, PT ;  /* 0x0000002d0200b20c */ /* 0x000fe40003f86070 */
[----:B------:R-:W-:Y:S01]  /*1fd0*/  LOP3.LUT R45, R44, 0x3ff00000, RZ, 0xfc, !PT ;  /* 0x3ff000002c2d7812 */ /* 0x000fe200078efcff */
[----:B------:R-:W-:Y:S01]  /*1fe0*/  IMAD.MOV.U32 R44, RZ, RZ, R42 ;  /* 0x000000ffff2c7224 */ /* 0x000fe200078e002a */
[----:B------:R-:W-:Y:S02]  /*1ff0*/  @!P3 SEL R51, R0, 0x63400000, !P4 ;  /* 0x634000000033b807 */ /* 0x000fe40006000000 */
[----:B------:R-:W-:Y:S02]  /*2000*/  FSETP.GEU.AND P4, PT, |R43|, 1.469367938527859385e-39, PT ;  /* 0x001000002b00780b */ /* 0x000fe40003f8e200 */
[----:B------:R-:W-:-:S04]  /*2010*/  @!P3 LOP3.LUT R51, R51, 0x80000000, R41, 0xf8, !PT ;  /* 0x800000003333b812 */ /* 0x000fc800078ef829 */
[----:B------:R-:W-:-:S06]  /*2020*/  @!P3 LOP3.LUT R59, R51, 0x100000, RZ, 0xfc, !PT ;  /* 0x00100000333bb812 */ /* 0x000fcc00078efcff */
[----:B------:R-:W-:Y:S02]  /*2030*/  @!P3 DFMA R60, R60, 2, -R58 ;  /* 0x400000003c3cb82b */ /* 0x000fe4000000083a */
[----:B------:R-:W-:-:S06]  /*2040*/  @!P4 DMUL R44, R42, 8.98846567431157953865e+307 ;  /* 0x7fe000002a2cc828 */ /* 0x000fcc0000000000 */
[----:B------:R-:W0:Y:S02]  /*2050*/  MUFU.RCP64H R63, R45 ;  /* 0x0000002d003f7308 */ /* 0x000e240000001800 */
[----:B------:R-:W-:Y:S02]  /*2060*/  @!P3 LOP3.LUT R52, R61, 0x7ff00000, RZ, 0xc0, !PT ;  /* 0x7ff000003d34b812 */ /* 0x000fe400078ec0ff */
[----:B------:R-:W-:-:S03]  /*2070*/  @!P4 LOP3.LUT R53, R45, 0x7ff00000, RZ, 0xc0, !PT ;  /* 0x7ff000002d35c812 */ /* 0x000fc600078ec0ff */
[----:B------:R-:W-:Y:S02]  /*2080*/  VIADD R49, R52, 0xffffffff ;  /* 0xffffffff34317836 */ /* 0x000fe40000000000 */
[----:B------:R-:W-:-:S03]  /*2090*/  VIADD R51, R53, 0xffffffff ;  /* 0xffffffff35337836 */ /* 0x000fc60000000000 */
[----:B------:R-:W-:-:S04]  /*20a0*/  ISETP.GT.U32.AND P3, PT, R49, 0x7feffffe, PT ;  /* 0x7feffffe3100780c */ /* 0x000fc80003f64070 */
[----:B------:R-:W-:Y:S01]  /*20b0*/  ISETP.GT.U32.OR P3, PT, R51, 0x7feffffe, P3 ;  /* 0x7feffffe3300780c */ /* 0x000fe20001f64470 */
[----:B0-----:R-:W-:-:S08]  /*20c0*/  DFMA R58, R62, -R44, 1 ;  /* 0x3ff000003e3a742b */ /* 0x001fd0000000082c */
[----:B------:R-:W-:-:S08]  /*20d0*/  DFMA R58, R58, R58, R58 ;  /* 0x0000003a3a3a722b */ /* 0x000fd0000000003a */
[----:B------:R-:W-:-:S08]  /*20e0*/  DFMA R58, R62, R58, R62 ;  /* 0x0000003a3e3a722b */ /* 0x000fd0000000003e */
[----:B------:R-:W-:-:S08]  /*20f0*/  DFMA R64, R58, -R44, 1 ;  /* 0x3ff000003a40742b */ /* 0x000fd0000000082c */
[----:B------:R-:W-:-:S08]  /*2100*/  DFMA R64, R58, R64, R58 ;  /* 0x000000403a40722b */ /* 0x000fd0000000003a */
[----:B------:R-:W-:-:S08]  /*2110*/  DMUL R62, R64, R60 ;  /* 0x0000003c403e7228 */ /* 0x000fd00000000000 */
[----:B------:R-:W-:-:S08]  /*2120*/  DFMA R58, R62, -R44, R60 ;  /* 0x8000002c3e3a722b */ /* 0x000fd0000000003c */
[----:B------:R-:W-:Y:S01]  /*2130*/  DFMA R58, R64, R58, R62 ;  /* 0x0000003a403a722b */ /* 0x000fe2000000003e */
[----:B------:R-:W-:Y:S10]  /*2140*/  @P3 BRA `(.L_x_31) ;  /* 0x0000000000743947 */ /* 0x000ff40003800000 */
[----:B------:R-:W-:Y:S01]  /*2150*/  LOP3.LUT R41, R43, 0x7ff00000, RZ, 0xc0, !PT ;  /* 0x7ff000002b297812 */ /* 0x000fe200078ec0ff */
[----:B------:R-:W-:-:S03]  /*2160*/  IMAD.MOV.U32 R40, RZ, RZ, RZ ;  /* 0x000000ffff287224 */ /* 0x000fc600078e00ff */
[CC--:B------:R-:W-:Y:S02]  /*2170*/  ISETP.GE.U32.AND P3, PT, R2.reuse, R41.reuse, PT ;  /* 0x000000290200720c */ /* 0x0c0fe40003f66070 */
[----:B------:R-:W-:Y:S02]  /*2180*/  VIADDMNMX R2, R2, -R41, 0xb9600000, !PT ;  /* 0xb960000002027446 */ /* 0x000fe40007800929 */
[----:B------:R-:W-:Y:S02]  /*2190*/  SEL R0, R0, 0x63400000, !P3 ;  /* 0x6340000000007807 */ /* 0x000fe40005800000 */
[----:B------:R-:W-:-:S05]  /*21a0*/  VIMNMX R41, PT, PT, R2, 0x46a00000, PT ;  /* 0x46a0000002297848 */ /* 0x000fca0003fe0100 */
[----:B------:R-:W-:-:S04]  /*21b0*/  IMAD.IADD R0, R41, 0x1, -R0 ;  /* 0x0000000129007824 */ /* 0x000fc800078e0a00 */
[----:B------:R-:W-:-:S06]  /*21c0*/  VIADD R41, R0, 0x7fe00000 ;  /* 0x7fe0000000297836 */ /* 0x000fcc0000000000 */
[----:B------:R-:W-:-:S10]  /*21d0*/  DMUL R62, R58, R40 ;  /* 0x000000283a3e7228 */ /* 0x000fd40000000000 */
[----:B------:R-:W-:-:S13]  /*21e0*/  FSETP.GTU.AND P3, PT, |R63|, 1.469367938527859385e-39, PT ;  /* 0x001000003f00780b */ /* 0x000fda0003f6c200 */
[----:B------:R-:W-:Y:S05]  /*21f0*/  @P3 BRA `(.L_x_32) ;  /* 0x0000000000a83947 */ /* 0x000fea0003800000 */
[----:B------:R-:W-:Y:S01]  /*2200*/  DFMA R44, R58, -R44, R60 ;  /* 0x8000002c3a2c722b */ /* 0x000fe2000000003c */
[----:B------:R-:W-:-:S09]  /*2210*/  IMAD.MOV.U32 R40, RZ, RZ, RZ ;  /* 0x000000ffff287224 */ /* 0x000fd200078e00ff */
[C---:B------:R-:W-:Y:S02]  /*2220*/  FSETP.NEU.AND P3, PT, R45.reuse, RZ, PT ;  /* 0x000000ff2d00720b */ /* 0x040fe40003f6d000 */
[----:B------:R-:W-:-:S04]  /*2230*/  LOP3.LUT R42, R45, 0x80000000, R43, 0x48, !PT ;  /* 0x800000002d2a7812 */ /* 0x000fc800078e482b */
[----:B------:R-:W-:-:S07]  /*2240*/  LOP3.LUT R41, R42, R41, RZ, 0xfc, !PT ;  /* 0x000000292a297212 */ /* 0x000fce00078efcff */
[----:B------:R-:W-:Y:S05]  /*2250*/  @!P3 BRA `(.L_x_32) ;  /* 0x000000000090b947 */ /* 0x000fea0003800000 */
[----:B------:R-:W-:Y:S01]  /*2260*/  IMAD.MOV R45, RZ, RZ, -R0 ;  /* 0x000000ffff2d7224 */ /* 0x000fe200078e0a00 */
[----:B------:R-:W-:Y:S01]  /*2270*/  DMUL.RP R40, R58, R40 ;  /* 0x000000283a287228 */ /* 0x000fe20000008000 */
[----:B------:R-:W-:Y:S01]  /*2280*/  IMAD.MOV.U32 R44, RZ, RZ, RZ ;  /* 0x000000ffff2c7224 */ /* 0x000fe200078e00ff */
[----:B------:R-:W-:-:S05]  /*2290*/  IADD3 R0, PT, PT, -R0, -0x43300000, RZ ;  /* 0xbcd0000000007810 */ /* 0x000fca0007ffe1ff */
[----:B------:R-:W-:-:S03]  /*22a0*/  DFMA R58, R62, -R44, R58 ;  /* 0x8000002c3e3a722b */ /* 0x000fc6000000003a */
[----:B------:R-:W-:-:S07]  /*22b0*/  LOP3.LUT R42, R41, R42, RZ, 0x3c, !PT ;  /* 0x0000002a292a7212 */ /* 0x000fce00078e3cff */
[----:B------:R-:W-:-:S04]  /*22c0*/  FSETP.NEU.AND P3, PT, |R59|, R0, PT ;  /* 0x000000003b00720b */ /* 0x000fc80003f6d200 */
[----:B------:R-:W-:Y:S02]  /*22d0*/  FSEL R0, R40, R62, !P3 ;  /* 0x0000003e28007208 */ /* 0x000fe40005800000 */
[----:B------:R-:W-:-:S03]  /*22e0*/  FSEL R41, R42, R63, !P3 ;  /* 0x0000003f2a297208 */ /* 0x000fc60005800000 */
[----:B------:R-:W-:Y:S02]  /*22f0*/  IMAD.MOV.U32 R62, RZ, RZ, R0 ;  /* 0x000000ffff3e7224 */ /* 0x000fe400078e0000 */
[----:B------:R-:W-:Y:S01]  /*2300*/  IMAD.MOV.U32 R63, RZ, RZ, R41 ;  /* 0x000000ffff3f7224 */ /* 0x000fe200078e0029 */
[----:B------:R-:W-:Y:S06]  /*2310*/  BRA `(.L_x_32) ;  /* 0x0000000000607947 */ /* 0x000fec0003800000 */
.L_x_31:
[----:B------:R-:W-:-:S14]  /*2320*/  DSETP.NAN.AND P3, PT, R40, R40, PT ;  /* 0x000000282800722a */ /* 0x000fdc0003f68000 */
[----:B------:R-:W-:Y:S05]  /*2330*/  @P3 BRA `(.L_x_33) ;  /* 0x00000000004c3947 */ /* 0x000fea0003800000 */
[----:B------:R-:W-:-:S14]  /*2340*/  DSETP.NAN.AND P3, PT, R42, R42, PT ;  /* 0x0000002a2a00722a */ /* 0x000fdc0003f68000 */
[----:B------:R-:W-:Y:S05]  /*2350*/  @P3 BRA `(.L_x_34) ;  /* 0x0000000000343947 */ /* 0x000fea0003800000 */
[----:B------:R-:W-:Y:S01]  /*2360*/  ISETP.NE.AND P3, PT, R52, R53, PT ;  /* 0x000000353400720c */ /* 0x000fe20003f65270 */
[----:B------:R-:W-:Y:S02]  /*2370*/  IMAD.MOV.U32 R62, RZ, RZ, 0x0 ;  /* 0x00000000ff3e7424 */ /* 0x000fe400078e00ff */
[----:B------:R-:W-:-:S10]  /*2380*/  IMAD.MOV.U32 R63, RZ, RZ, -0x80000 ;  /* 0xfff80000ff3f7424 */ /* 0x000fd400078e00ff */
[----:B------:R-:W-:Y:S05]  /*2390*/  @!P3 BRA `(.L_x_32) ;  /* 0x000000000040b947 */ /* 0x000fea0003800000 */
[----:B------:R-:W-:Y:S02]  /*23a0*/  ISETP.NE.AND P3, PT, R52, 0x7ff00000, PT ;  /* 0x7ff000003400780c */ /* 0x000fe40003f65270 */
[----:B------:R-:W-:Y:S02]  /*23b0*/  LOP3.LUT R41, R41, 0x80000000, R43, 0x48, !PT ;  /* 0x8000000029297812 */ /* 0x000fe400078e482b */
[----:B------:R-:W-:-:S13]  /*23c0*/  ISETP.EQ.OR P3, PT, R53, RZ, !P3 ;  /* 0x000000ff3500720c */ /* 0x000fda0005f62670 */
[----:B------:R-:W-:Y:S01]  /*23d0*/  @P3 LOP3.LUT R0, R41, 0x7ff00000, RZ, 0xfc, !PT ;  /* 0x7ff0000029003812 */ /* 0x000fe200078efcff */
[----:B------:R-:W-:Y:S02]  /*23e0*/  @!P3 IMAD.MOV.U32 R62, RZ, RZ, RZ ;  /* 0x000000ffff3eb224 */ /* 0x000fe400078e00ff */
[----:B------:R-:W-:Y:S02]  /*23f0*/  @!P3 IMAD.MOV.U32 R63, RZ, RZ, R41 ;  /* 0x000000ffff3fb224 */ /* 0x000fe400078e0029 */
[----:B------:R-:W-:Y:S02]  /*2400*/  @P3 IMAD.MOV.U32 R62, RZ, RZ, RZ ;  /* 0x000000ffff3e3224 */ /* 0x000fe400078e00ff */
[----:B------:R-:W-:Y:S01]  /*2410*/  @P3 IMAD.MOV.U32 R63, RZ, RZ, R0 ;  /* 0x000000ffff3f3224 */ /* 0x000fe200078e0000 */
[----:B------:R-:W-:Y:S06]  /*2420*/  BRA `(.L_x_32) ;  /* 0x00000000001c7947 */ /* 0x000fec0003800000 */
.L_x_34:
[----:B------:R-:W-:Y:S01]  /*2430*/  LOP3.LUT R41, R43, 0x80000, RZ, 0xfc, !PT ;  /* 0x000800002b297812 */ /* 0x000fe200078efcff */
[----:B------:R-:W-:-:S04]  /*2440*/  IMAD.MOV.U32 R62, RZ, RZ, R42 ;  /* 0x000000ffff3e7224 */ /* 0x000fc800078e002a */
[----:B------:R-:W-:Y:S01]  /*2450*/  IMAD.MOV.U32 R63, RZ, RZ, R41 ;  /* 0x000000ffff3f7224 */ /* 0x000fe200078e0029 */
[----:B------:R-:W-:Y:S06]  /*2460*/  BRA `(.L_x_32) ;  /* 0x00000000000c7947 */ /* 0x000fec0003800000 */
.L_x_33:
[----:B------:R-:W-:Y:S01]  /*2470*/  LOP3.LUT R41, R41, 0x80000, RZ, 0xfc, !PT ;  /* 0x0008000029297812 */ /* 0x000fe200078efcff */
[----:B------:R-:W-:-:S04]  /*2480*/  IMAD.MOV.U32 R62, RZ, RZ, R40 ;  /* 0x000000ffff3e7224 */ /* 0x000fc800078e0028 */
[----:B------:R-:W-:-:S07]  /*2490*/  IMAD.MOV.U32 R63, RZ, RZ, R41 ;  /* 0x000000ffff3f7224 */ /* 0x000fce00078e0029 */
.L_x_32:
[----:B------:R-:W-:Y:S05]  /*24a0*/  BSYNC.RECONVERGENT B2 ;  /* 0x0000000000027941 */ /* 0x000fea0003800200 */
.L_x_30:
[----:B------:R-:W-:Y:S02]  /*24b0*/  IMAD.MOV.U32 R42, RZ, RZ, R46 ;  /* 0x000000ffff2a7224 */ /* 0x000fe400078e002e */
[----:B------:R-:W-:Y:S02]  /*24c0*/  IMAD.MOV.U32 R43, RZ, RZ, 0x0 ;  /* 0x00000000ff2b7424 */ /* 0x000fe400078e00ff */
[----:B------:R-:W-:Y:S02]  /*24d0*/  IMAD.MOV.U32 R40, RZ, RZ, R62 ;  /* 0x000000ffff287224 */ /* 0x000fe400078e003e */
[----:B------:R-:W-:Y:S01]  /*24e0*/  IMAD.MOV.U32 R41, RZ, RZ, R63 ;  /* 0x000000ffff297224 */ /* 0x000fe200078e003f */
[----:B------:R-:W-:Y:S06]  /*24f0*/  RET.REL.NODEC R42 `(_Z13trilaterationmPPfS0_S0_) ;  /* 0xffffffd82ac07950 */ /* 0x000fec0003c3ffff */
        .weak           $__internal_1_$__cuda_sm3x_div_rn_noftz_f32_slowpath
        .type           $__internal_1_$__cuda_sm3x_div_rn_noftz_f32_slowpath,@function
        .size           $__internal_1_$__cuda_sm3x_div_rn_noftz_f32_slowpath,($_Z13trilaterationmPPfS0_S0_$__internal_accurate_pow - $__internal_1_$__cuda_sm3x_div_rn_noftz_f32_slowpath)
$__internal_1_$__cuda_sm3x_div_rn_noftz_f32_slowpath:
[----:B------:R-:W-:Y:S01]  /*2500*/  SHF.R.U32.HI R41, RZ, 0x17, R15 ;  /* 0x00000017ff297819 */ /* 0x000fe2000001160f */
[----:B------:R-:W-:Y:S01]  /*2510*/  BSSY.RECONVERGENT B2, `(.L_x_35) ;  /* 0x0000063000027945 */ /* 0x000fe20003800200 */
[----:B------:R-:W-:Y:S01]  /*2520*/  SHF.R.U32.HI R44, RZ, 0x17, R45 ;  /* 0x00000017ff2c7819 */ /* 0x000fe2000001162d */
[----:B------:R-:W-:Y:S01]  /*2530*/  IMAD.MOV.U32 R42, RZ, RZ, R15 ;  /* 0x000000ffff2a7224 */ /* 0x000fe200078e000f */
[----:B------:R-:W-:Y:S02]  /*2540*/  LOP3.LUT R41, R41, 0xff, RZ, 0xc0, !PT ;  /* 0x000000ff29297812 */ /* 0x000fe400078ec0ff */
[----:B------:R-:W-:-:S03]  /*2550*/  LOP3.LUT R44, R44, 0xff, RZ, 0xc0, !PT ;  /* 0x000000ff2c2c7812 */ /* 0x000fc600078ec0ff */
[----:B------:R-:W-:Y:S02]  /*2560*/  VIADD R0, R41, 0xffffffff ;  /* 0xffffffff29007836 */ /* 0x000fe40000000000 */
[----:B------:R-:W-:-:S03]  /*2570*/  VIADD R40, R44, 0xffffffff ;  /* 0xffffffff2c287836 */ /* 0x000fc60000000000 */
[----:B------:R-:W-:-:S04]  /*2580*/  ISETP.GT.U32.AND P0, PT, R0, 0xfd, PT ;  /* 0x000000fd0000780c */ /* 0x000fc80003f04070 */
[----:B------:R-:W-:-:S13]  /*2590*/  ISETP.GT.U32.OR P0, PT, R40, 0xfd, P0 ;  /* 0x000000fd2800780c */ /* 0x000fda0000704470 */
[----:B------:R-:W-:Y:S01]  /*25a0*/  @!P0 IMAD.MOV.U32 R46, RZ, RZ, RZ ;  /* 0x000000ffff2e8224 */ /* 0x000fe200078e00ff */
[----:B------:R-:W-:Y:S06]  /*25b0*/  @!P0 BRA `(.L_x_36) ;  /* 0x00000000005c8947 */ /* 0x000fec0003800000 */
[----:B------:R-:W-:Y:S02]  /*25c0*/  FSETP.GTU.FTZ.AND P0, PT, |R45|, +INF , PT ;  /* 0x7f8000002d00780b */ /* 0x000fe40003f1c200 */
[----:B------:R-:W-:-:S04]  /*25d0*/  FSETP.GTU.FTZ.AND P1, PT, |R15|, +INF , PT ;  /* 0x7f8000000f00780b */ /* 0x000fc80003f3c200 */
[----:B------:R-:W-:-:S13]  /*25e0*/  PLOP3.LUT P0, PT, P0, P1, PT, 0xf8, 0x8f ;  /* 0x00000000008f781c */ /* 0x000fda0000703f70 */
[----:B------:R-:W-:Y:S05]  /*25f0*/  @P0 BRA `(.L_x_37) ;  /* 0x00000004004c0947 */ /* 0x000fea0003800000 */
[----:B------:R-:W-:-:S13]  /*2600*/  LOP3.LUT P0, RZ, R42, 0x7fffffff, R45, 0xc8, !PT ;  /* 0x7fffffff2aff7812 */ /* 0x000fda000780c82d */
[----:B------:R-:W-:Y:S05]  /*2610*/  @!P0 BRA `(.L_x_38) ;  /* 0x00000004003c8947 */ /* 0x000fea0003800000 */
[----:B------:R-:W-:Y:S02]  /*2620*/  FSETP.NEU.FTZ.AND P0, PT, |R45|, +INF , PT ;  /* 0x7f8000002d00780b */ /* 0x000fe40003f1d200 */
[----:B------:R-:W-:Y:S02]  /*2630*/  FSETP.NEU.FTZ.AND P2, PT, |R15|, +INF , PT ;  /* 0x7f8000000f00780b */ /* 0x000fe40003f5d200 */
[----:B------:R-:W-:-:S11]  /*2640*/  FSETP.NEU.FTZ.AND P1, PT, |R45|, +INF , PT ;  /* 0x7f8000002d00780b */ /* 0x000fd60003f3d200 */
[----:B------:R-:W-:Y:S05]  /*2650*/  @!P2 BRA !P0, `(.L_x_38) ;  /* 0x00000004002ca947 */ /* 0x000fea0004000000 */
[----:B------:R-:W-:-:S04]  /*2660*/  LOP3.LUT P0, RZ, R45, 0x7fffffff, RZ, 0xc0, !PT ;  /* 0x7fffffff2dff7812 */ /* 0x000fc8000780c0ff */
[----:B------:R-:W-:-:S13]  /*2670*/  PLOP3.LUT P0, PT, P2, P0, PT, 0x2f, 0xf2 ;  /* 0x0000000000f2781c */ /* 0x000fda0001700577 */
[----:B------:R-:W-:Y:S05]  /*2680*/  @P0 BRA `(.L_x_39) ;  /* 0x0000000400180947 */ /* 0x000fea0003800000 */
[----:B------:R-:W-:-:S04]  /*2690*/  LOP3.LUT P0, RZ, R42, 0x7fffffff, RZ, 0xc0, !PT ;  /* 0x7fffffff2aff7812 */ /* 0x000fc8000780c0ff */
[----:B------:R-:W-:-:S13]  /*26a0*/  PLOP3.LUT P0, PT, P1, P0, PT, 0x2f, 0xf2 ;  /* 0x0000000000f2781c */ /* 0x000fda0000f00577 */
[----:B------:R-:W-:Y:S05]  /*26b0*/  @P0 BRA `(.L_x_40) ;  /* 0x0000000400000947 */ /* 0x000fea0003800000 */
[----:B------:R-:W-:Y:S02]  /*26c0*/  ISETP.GE.AND P0, PT, R40, RZ, PT ;  /* 0x000000ff2800720c */ /* 0x000fe40003f06270 */
[----:B------:R-:W-:-:S11]  /*26d0*/  ISETP.GE.AND P1, PT, R0, RZ, PT ;  /* 0x000000ff0000720c */ /* 0x000fd60003f26270 */
[----:B------:R-:W-:Y:S02]  /*26e0*/  @P0 IMAD.MOV.U32 R46, RZ, RZ, RZ ;  /* 0x000000ffff2e0224 */ /* 0x000fe400078e00ff */
[----:B------:R-:W-:Y:S01]  /*26f0*/  @!P0 FFMA R45, R45, 1.84467440737095516160e+19, RZ ;  /* 0x5f8000002d2d8823 */ /* 0x000fe200000000ff */
[----:B------:R-:W-:Y:S02]  /*2700*/  @!P0 IMAD.MOV.U32 R46, RZ, RZ, -0x40 ;  /* 0xffffffc0ff2e8424 */ /* 0x000fe400078e00ff */
[----:B------:R-:W-:Y:S02]  /*2710*/  @!P1 FFMA R42, R15, 1.84467440737095516160e+19, RZ ;  /* 0x5f8000000f2a9823 */ /* 0x000fe400000000ff */
[----:B------:R-:W-:-:S07]  /*2720*/  @!P1 VIADD R46, R46, 0x40 ;  /* 0x000000402e2e9836 */ /* 0x000fce0000000000 */
.L_x_36:
[----:B------:R-:W-:Y:S01]  /*2730*/  LEA R43, R41, 0xc0800000, 0x17 ;  /* 0xc0800000292b7811 */ /* 0x000fe200078eb8ff */
[----:B------:R-:W-:Y:S01]  /*2740*/  VIADD R44, R44, 0xffffff81 ;  /* 0xffffff812c2c7836 */ /* 0x000fe20000000000 */
[----:B------:R-:W-:Y:S03]  /*2750*/  BSSY.RECONVERGENT B3, `(.L_x_41) ;  /* 0x0000035000037945 */ /* 0x000fe60003800200 */
[----:B------:R-:W-:Y:S02]  /*2760*/  IMAD.IADD R50, R42, 0x1, -R43 ;  /* 0x000000012a327824 */ /* 0x000fe400078e0a2b */
[----:B------:R-:W-:Y:S02]  /*2770*/  IMAD R45, R44, -0x800000, R45 ;  /* 0xff8000002c2d7824 */ /* 0x000fe400078e022d */
[----:B------:R-:W0:Y:S01]  /*2780*/  MUFU.RCP R43, R50 ;  /* 0x00000032002b7308 */ /* 0x000e220000001000 */
[----:B------:R-:W-:-:S04]  /*2790*/  FADD.FTZ R40, -R50, -RZ ;  /* 0x800000ff32287221 */ /* 0x000fc80000010100 */
[----:B0-----:R-:W-:-:S04]  /*27a0*/  FFMA R0, R43, R40, 1 ;  /* 0x3f8000002b007423 */ /* 0x001fc80000000028 */
[----:B------:R-:W-:-:S04]  /*27b0*/  FFMA R0, R43, R0, R43 ;  /* 0x000000002b007223 */ /* 0x000fc8000000002b */
[----:B------:R-:W-:-:S04]  /*27c0*/  FFMA R43, R45, R0, RZ ;  /* 0x000000002d2b7223 */ /* 0x000fc800000000ff */
[----:B------:R-:W-:-:S04]  /*27d0*/  FFMA R42, R40, R43, R45 ;  /* 0x0000002b282a7223 */ /* 0x000fc8000000002d */
[----:B------:R-:W-:-:S04]  /*27e0*/  FFMA R43, R0, R42, R43 ;  /* 0x0000002a002b7223 */ /* 0x000fc8000000002b */
[----:B------:R-:W-:Y:S01]  /*27f0*/  FFMA R40, R40, R43, R45 ;  /* 0x0000002b28287223 */ /* 0x000fe2000000002d */
[----:B------:R-:W-:-:S03]  /*2800*/  IADD3 R45, PT, PT, R44, 0x7f, -R41 ;  /* 0x0000007f2c2d7810 */ /* 0x000fc60007ffe829 */
[----:B------:R-:W-:Y:S02]  /*2810*/  FFMA R42, R0, R40, R43 ;  /* 0x00000028002a7223 */ /* 0x000fe4000000002b */
[----:B------:R-:W-:-:S03]  /*2820*/  IMAD.IADD R45, R45, 0x1, R46 ;  /* 0x000000012d2d7824 */ /* 0x000fc600078e022e */
[----:B------:R-:W-:-:S04]  /*2830*/  SHF.R.U32.HI R41, RZ, 0x17, R42 ;  /* 0x00000017ff297819 */ /* 0x000fc8000001162a */
[----:B------:R-:W-:-:S05]  /*2840*/  LOP3.LUT R44, R41, 0xff, RZ, 0xc0, !PT ;  /* 0x000000ff292c7812 */ /* 0x000fca00078ec0ff */
[----:B------:R-:W-:-:S04]  /*2850*/  IMAD.IADD R41, R44, 0x1, R45 ;  /* 0x000000012c297824 */ /* 0x000fc800078e022d */
[----:B------:R-:W-:-:S05]  /*2860*/  VIADD R44, R41, 0xffffffff ;  /* 0xffffffff292c7836 */ /* 0x000fca0000000000 */
[----:B------:R-:W-:-:S13]  /*2870*/  ISETP.GE.U32.AND P0, PT, R44, 0xfe, PT ;  /* 0x000000fe2c00780c */ /* 0x000fda0003f06070 */
[----:B------:R-:W-:Y:S05]  /*2880*/  @!P0 BRA `(.L_x_42) ;  /* 0x0000000000808947 */ /* 0x000fea0003800000 */
[----:B------:R-:W-:-:S13]  /*2890*/  ISETP.GT.AND P0, PT, R41, 0xfe, PT ;  /* 0x000000fe2900780c */ /* 0x000fda0003f04270 */
[----:B------:R-:W-:Y:S05]  /*28a0*/  @P0 BRA `(.L_x_43) ;  /* 0x00000000006c0947 */ /* 0x000fea0003800000 */
[----:B------:R-:W-:-:S13]  /*28b0*/  ISETP.GE.AND P0, PT, R41, 0x1, PT ;  /* 0x000000012900780c */ /* 0x000fda0003f06270 */
[----:B------:R-:W-:Y:S05]  /*28c0*/  @P0 BRA `(.L_x_44) ;  /* 0x0000000000740947 */ /* 0x000fea0003800000 */
[----:B------:R-:W-:Y:S02]  /*28d0*/  ISETP.GE.AND P0, PT, R41, -0x18, PT ;  /* 0xffffffe82900780c */ /* 0x000fe40003f06270 */
[----:B------:R-:W-:-:S11]  /*28e0*/  LOP3.LUT R42, R42, 0x80000000, RZ, 0xc0, !PT ;  /* 0x800000002a2a7812 */ /* 0x000fd600078ec0ff */
[----:B------:R-:W-:Y:S05]  /*28f0*/  @!P0 BRA `(.L_x_44) ;  /* 0x0000000000688947 */ /* 0x000fea0003800000 */
[CCC-:B------:R-:W-:Y:S01]  /*2900*/  FFMA.RZ R44, R0.reuse, R40.reuse, R43.reuse ;  /* 0x00000028002c7223 */ /* 0x1c0fe2000000c02b */
[CCC-:B------:R-:W-:Y:S01]  /*2910*/  FFMA.RP R45, R0.reuse, R40.reuse, R43.reuse ;  /* 0x00000028002d7223 */ /* 0x1c0fe2000000802b */
[----:B------:R-:W-:Y:S01]  /*2920*/  FFMA.RM R40, R0, R40, R43 ;  /* 0x0000002800287223 */ /* 0x000fe2000000402b */
[C---:B------:R-:W-:Y:S01]  /*2930*/  VIADD R0, R41.reuse, 0x20 ;  /* 0x0000002029007836 */ /* 0x040fe20000000000 */
[C---:B------:R-:W-:Y:S02]  /*2940*/  ISETP.NE.AND P2, PT, R41.reuse, RZ, PT ;  /* 0x000000ff2900720c */ /* 0x040fe40003f45270 */
[----:B------:R-:W-:Y:S02]  /*2950*/  LOP3.LUT R44, R44, 0x7fffff, RZ, 0xc0, !PT ;  /* 0x007fffff2c2c7812 */ /* 0x000fe400078ec0ff */
[----:B------:R-:W-:Y:S01]  /*2960*/  ISETP.NE.AND P1, PT, R41, RZ, PT ;  /* 0x000000ff2900720c */ /* 0x000fe20003f25270 */
[----:B------:R-:W-:Y:S01]  /*2970*/  IMAD.MOV R41, RZ, RZ, -R41 ;  /* 0x000000ffff297224 */ /* 0x000fe200078e0a29 */
[----:B------:R-:W-:-:S02]  /*2980*/  LOP3.LUT R43, R44, 0x800000, RZ, 0xfc, !PT ;  /* 0x008000002c2b7812 */ /* 0x000fc400078efcff */
[----:B------:R-:W-:Y:S02]  /*2990*/  FSETP.NEU.FTZ.AND P0, PT, R45, R40, PT ;  /* 0x000000282d00720b */ /* 0x000fe40003f1d000 */
[----:B------:R-:W-:Y:S02]  /*29a0*/  SHF.L.U32 R0, R43, R0, RZ ;  /* 0x000000002b007219 */ /* 0x000fe400000006ff */
[----:B------:R-:W-:Y:S02]  /*29b0*/  SEL R40, R41, RZ, P2 ;  /* 0x000000ff29287207 */ /* 0x000fe40001000000 */
[----:B------:R-:W-:Y:S02]  /*29c0*/  ISETP.NE.AND P1, PT, R0, RZ, P1 ;  /* 0x000000ff0000720c */ /* 0x000fe40000f25270 */
[----:B------:R-:W-:Y:S02]  /*29d0*/  SHF.R.U32.HI R43, RZ, R40, R43 ;  /* 0x00000028ff2b7219 */ /* 0x000fe4000001162b */
[----:B------:R-:W-:-:S02]  /*29e0*/  PLOP3.LUT P0, PT, P0, P1, PT, 0xf8, 0x8f ;  /* 0x00000000008f781c */ /* 0x000fc40000703f70 */
[----:B------:R-:W-:Y:S02]  /*29f0*/  SHF.R.U32.HI R40, RZ, 0x1, R43 ;  /* 0x00000001ff287819 */ /* 0x000fe4000001162b */
[----:B------:R-:W-:-:S04]  /*2a00*/  SEL R41, RZ, 0x1, !P0 ;  /* 0x00000001ff297807 */ /* 0x000fc80004000000 */
[----:B------:R-:W-:-:S04]  /*2a10*/  LOP3.LUT R0, R41, 0x1, R40, 0xf8, !PT ;  /* 0x0000000129007812 */ /* 0x000fc800078ef828 */
[----:B------:R-:W-:-:S05]  /*2a20*/  LOP3.LUT R43, R0, R43, RZ, 0xc0, !PT ;  /* 0x0000002b002b7212 */ /* 0x000fca00078ec0ff */
[----:B------:R-:W-:-:S05]  /*2a30*/  IMAD.IADD R43, R40, 0x1, R43 ;  /* 0x00000001282b7824 */ /* 0x000fca00078e022b */
[----:B------:R-:W-:Y:S01]  /*2a40*/  LOP3.LUT R42, R43, R42, RZ, 0xfc, !PT ;  /* 0x0000002a2b2a7212 */ /* 0x000fe200078efcff */
[----:B------:R-:W-:Y:S06]  /*2a50*/  BRA `(.L_x_44) ;  /* 0x0000000000107947 */ /* 0x000fec0003800000 */
.L_x_43:
[----:B------:R-:W-:-:S04]  /*2a60*/  LOP3.LUT R42, R42, 0x80000000, RZ, 0xc0, !PT ;  /* 0x800000002a2a7812 */ /* 0x000fc800078ec0ff */
[----:B------:R-:W-:Y:S01]  /*2a70*/  LOP3.LUT R42, R42, 0x7f800000, RZ, 0xfc, !PT ;  /* 0x7f8000002a2a7812 */ /* 0x000fe200078efcff */
[----:B------:R-:W-:Y:S06]  /*2a80*/  BRA `(.L_x_44) ;  /* 0x0000000000047947 */ /* 0x000fec0003800000 */
.L_x_42:
[----:B------:R-:W-:-:S07]  /*2a90*/  IMAD R42, R45, 0x800000, R42 ;  /* 0x008000002d2a7824 */ /* 0x000fce00078e022a */
.L_x_44:
[----:B------:R-:W-:Y:S05]  /*2aa0*/  BSYNC.RECONVERGENT B3 ;  /* 0x0000000000037941 */ /* 0x000fea0003800200 */
.L_x_41:
[----:B------:R-:W-:Y:S05]  /*2ab0*/  BRA `(.L_x_45) ;  /* 0x0000000000207947 */ /* 0x000fea0003800000 */
.L_x_40:
[----:B------:R-:W-:-:S04]  /*2ac0*/  LOP3.LUT R42, R42, 0x80000000, R45, 0x48, !PT ;  /* 0x800000002a2a7812 */ /* 0x000fc800078e482d */
[----:B------:R-:W-:Y:S01]  /*2ad0*/  LOP3.LUT R42, R42, 0x7f800000, RZ, 0xfc, !PT ;  /* 0x7f8000002a2a7812 */ /* 0x000fe200078efcff */
[----:B------:R-:W-:Y:S06]  /*2ae0*/  BRA `(.L_x_45) ;  /* 0x0000000000147947 */ /* 0x000fec0003800000 */
.L_x_39:
[----:B------:R-:W-:Y:S01]  /*2af0*/  LOP3.LUT R42, R42, 0x80000000, R45, 0x48, !PT ;  /* 0x800000002a2a7812 */ /* 0x000fe200078e482d */
[----:B------:R-:W-:Y:S06]  /*2b00*/  BRA `(.L_x_45) ;  /* 0x00000000000c7947 */ /* 0x000fec0003800000 */
.L_x_38:
[----:B------:R-:W0:Y:S01]  /*2b10*/  MUFU.RSQ R42, -QNAN ;  /* 0xffc00000002a7908 */ /* 0x000e220000001400 */
[----:B------:R-:W-:Y:S05]  /*2b20*/  BRA `(.L_x_45) ;  /* 0x0000000000047947 */ /* 0x000fea0003800000 */
.L_x_37:
[----:B------:R-:W-:-:S07]  /*2b30*/  FADD.FTZ R42, R45, R15 ;  /* 0x0000000f2d2a7221 */ /* 0x000fce0000010000 */
.L_x_45:
[----:B------:R-:W-:Y:S05]  /*2b40*/  BSYNC.RECONVERGENT B2 ;  /* 0x0000000000027941 */ /* 0x000fea0003800200 */
.L_x_35:
[----:B------:R-:W-:Y:S02]  /*2b50*/  IMAD.MOV.U32 R40, RZ, RZ, R2 ;  /* 0x000000ffff287224 */ /* 0x000fe400078e0002 */
[----:B------:R-:W-:Y:S02]  /*2b60*/  IMAD.MOV.U32 R41, RZ, RZ, 0x0 ;  /* 0x00000000ff297424 */ /* 0x000fe400078e00ff */
[----:B0-----:R-:W-:Y:S02]  /*2b70*/  IMAD.MOV.U32 R0, RZ, RZ, R42 ;  /* 0x000000ffff007224 */ /* 0x001fe400078e002a */
[----:B------:R-:W-:Y:S05]  /*2b80*/  RET.REL.NODEC R40 `(_Z13trilaterationmPPfS0_S0_) ;  /* 0xffffffd4281c7950 */ /* 0x000fea0003c3ffff */
        .type           $_Z13trilaterationmPPfS0_S0_$__internal_accurate_pow,@function
        .size           $_Z13trilaterationmPPfS0_S0_$__internal_accurate_pow,(.L_x_50 - $_Z13trilaterationmPPfS0_S0_$__internal_accurate_pow)
$_Z13trilaterationmPPfS0_S0_$__internal_accurate_pow:
[----:B------:R-:W-:Y:S01]  /*2b90*/  ISETP.GT.U32.AND P6, PT, R43, 0xfffff, PT ;  /* 0x000fffff2b00780c */ /* 0x000fe20003fc4070 */
[--C-:B------:R-:W-:Y:S01]  /*2ba0*/  IMAD.MOV.U32 R3, RZ, RZ, R43.reuse ;  /* 0x000000ffff037224 */ /* 0x100fe200078e002b */
[----:B------:R-:W-:Y:S01]  /*2bb0*/  SHF.R.U32.HI R42, RZ, 0x14, R43 ;  /* 0x00000014ff2a7819 */ /* 0x000fe2000001162b */
[----:B------:R-:W-:Y:S01]  /*2bc0*/  UMOV UR8, 0x7d2cafe2 ;  /* 0x7d2cafe200087882 */ /* 0x000fe20000000000 */
[----:B------:R-:W-:Y:S01]  /*2bd0*/  UMOV UR9, 0x3eb0f5ff ;  /* 0x3eb0f5ff00097882 */ /* 0x000fe20000000000 */
[----:B------:R-:W-:Y:S01]  /*2be0*/  UMOV UR10, 0x3b39803f ;  /* 0x3b39803f000a7882 */ /* 0x000fe20000000000 */
[----:B------:R-:W-:-:S07]  /*2bf0*/  UMOV UR11, 0x3c7abc9e ;  /* 0x3c7abc9e000b7882 */ /* 0x000fce0000000000 */
[----:B------:R-:W-:-:S10]  /*2c00*/  @!P6 DMUL R40, R2, 1.80143985094819840000e+16 ;  /* 0x435000000228e828 */ /* 0x000fd40000000000 */
[----:B------:R-:W-:Y:S01]  /*2c10*/  @!P6 IMAD.MOV.U32 R3, RZ, RZ, R41 ;  /* 0x000000ffff03e224 */ /* 0x000fe200078e0029 */
[----:B------:R-:W-:Y:S01]  /*2c20*/  @!P6 LEA.HI R42, R41, 0xffffffca, RZ, 0xc ;  /* 0xffffffca292ae811 */ /* 0x000fe200078f60ff */
[----:B------:R-:W-:-:S03]  /*2c30*/  @!P6 IMAD.MOV.U32 R2, RZ, RZ, R40 ;  /* 0x000000ffff02e224 */ /* 0x000fc600078e0028 */
[----:B------:R-:W-:Y:S01]  /*2c40*/  LOP3.LUT R3, R3, 0x800fffff, RZ, 0xc0, !PT ;  /* 0x800fffff03037812 */ /* 0x000fe200078ec0ff */
[----:B------:R-:W-:Y:S02]  /*2c50*/  IMAD.MOV.U32 R40, RZ, RZ, R2 ;  /* 0x000000ffff287224 */ /* 0x000fe400078e0002 */
[----:B------:R-:W-:Y:S01]  /*2c60*/  IMAD.MOV.U32 R2, RZ, RZ, RZ ;  /* 0x000000ffff027224 */ /* 0x000fe200078e00ff */
[----:B------:R-:W-:Y:S01]  /*2c70*/  LOP3.LUT R41, R3, 0x3ff00000, RZ, 0xfc, !PT ;  /* 0x3ff0000003297812 */ /* 0x000fe200078efcff */
[----:B------:R-:W-:-:S03]  /*2c80*/  VIADD R4, R42, 0xfffffc01 ;  /* 0xfffffc012a047836 */ /* 0x000fc60000000000 */
[----:B------:R-:W-:-:S13]  /*2c90*/  ISETP.GE.U32.AND P6, PT, R41, 0x3ff6a09f, PT ;  /* 0x3ff6a09f2900780c */ /* 0x000fda0003fc6070 */
[----:B------:R-:W-:Y:S02]  /*2ca0*/  @P6 VIADD R3, R41, 0xfff00000 ;  /* 0xfff0000029036836 */ /* 0x000fe40000000000 */
[----:B------:R-:W-:Y:S02]  /*2cb0*/  @P6 VIADD R4, R42, 0xfffffc02 ;  /* 0xfffffc022a046836 */ /* 0x000fe40000000000 */
[----:B------:R-:W-:-:S06]  /*2cc0*/  @P6 IMAD.MOV.U32 R41, RZ, RZ, R3 ;  /* 0x000000ffff296224 */ /* 0x000fcc00078e0003 */
[C---:B------:R-:W-:Y:S02]  /*2cd0*/  DADD R48, R40.reuse, 1 ;  /* 0x3ff0000028307429 */ /* 0x040fe40000000000 */
[----:B------:R-:W-:-:S04]  /*2ce0*/  DADD R40, R40, -1 ;  /* 0xbff0000028287429 */ /* 0x000fc80000000000 */
[----:B------:R-:W0:Y:S02]  /*2cf0*/  MUFU.RCP64H R3, R49 ;  /* 0x0000003100037308 */ /* 0x000e240000001800 */
[----:B0-----:R-:W-:-:S08]  /*2d00*/  DFMA R44, -R48, R2, 1 ;  /* 0x3ff00000302c742b */ /* 0x001fd00000000102 */
[----:B------:R-:W-:-:S08]  /*2d10*/  DFMA R44, R44, R44, R44 ;  /* 0x0000002c2c2c722b */ /* 0x000fd0000000002c */
[----:B------:R-:W-:Y:S01]  /*2d20*/  DFMA R44, R2, R44, R2 ;  /* 0x0000002c022c722b */ /* 0x000fe20000000002 */
[----:B------:R-:W-:Y:S02]  /*2d30*/  IMAD.MOV.U32 R2, RZ, RZ, 0x41ad3b5a ;  /* 0x41ad3b5aff027424 */ /* 0x000fe400078e00ff */
[----:B------:R-:W-:-:S05]  /*2d40*/  IMAD.MOV.U32 R3, RZ, RZ, 0x3ed0f5d2 ;  /* 0x3ed0f5d2ff037424 */ /* 0x000fca00078e00ff */
[----:B------:R-:W-:-:S08]  /*2d50*/  DMUL R56, R40, R44 ;  /* 0x0000002c28387228 */ /* 0x000fd00000000000 */
[----:B------:R-:W-:-:S08]  /*2d60*/  DFMA R56, R40, R44, R56 ;  /* 0x0000002c2838722b */ /* 0x000fd00000000038 */
[-C--:B------:R-:W-:Y:S02]  /*2d70*/  DMUL R42, R56, R56.reuse ;  /* 0x00000038382a7228 */ /* 0x080fe40000000000 */
[----:B------:R-:W-:Y:S02]  /*2d80*/  DADD R54, R40, -R56 ;  /* 0x0000000028367229 */ /* 0x000fe40000000838 */
[----:B------:R-:W-:-:S04]  /*2d90*/  DMUL R50, R56, R56 ;  /* 0x0000003838327228 */ /* 0x000fc80000000000 */
[----:B------:R-:W-:Y:S01]  /*2da0*/  DFMA R2, R42, UR8, R2 ;  /* 0x000000082a027c2b */ /* 0x000fe20008000002 */
[----:B------:R-:W-:Y:S01]  /*2db0*/  UMOV UR8, 0x75488a3f ;  /* 0x75488a3f00087882 */ /* 0x000fe20000000000 */
[----:B------:R-:W-:Y:S01]  /*2dc0*/  UMOV UR9, 0x3ef3b20a ;  /* 0x3ef3b20a00097882 */ /* 0x000fe20000000000 */
[----:B------:R-:W-:-:S05]  /*2dd0*/  DADD R54, R54, R54 ;  /* 0x0000000036367229 */ /* 0x000fca0000000036 */
[----:B------:R-:W-:Y:S01]  /*2de0*/  DFMA R2, R42, R2, UR8 ;  /* 0x000000082a027e2b */ /* 0x000fe20008000002 */
[----:B------:R-:W-:Y:S01]  /*2df0*/  UMOV UR8, 0xe4faecd5 ;  /* 0xe4faecd500087882 */ /* 0x000fe20000000000 */
[----:B------:R-:W-:Y:S01]  /*2e00*/  UMOV UR9, 0x3f1745cd ;  /* 0x3f1745cd00097882 */ /* 0x000fe20000000000 */
[----:B------:R-:W-:-:S05]  /*2e10*/  DFMA R54, R40, -R56, R54 ;  /* 0x800000382836722b */ /* 0x000fca0000000036 */
[----:B------:R-:W-:Y:S01]  /*2e20*/  DFMA R2, R42, R2, UR8 ;  /* 0x000000082a027e2b */ /* 0x000fe20008000002 */
[----:B------:R-:W-:Y:S01]  /*2e30*/  UMOV UR8, 0x258a578b ;  /* 0x258a578b00087882 */ /* 0x000fe20000000000 */
[----:B------:R-:W-:Y:S01]  /*2e40*/  UMOV UR9, 0x3f3c71c7 ;  /* 0x3f3c71c700097882 */ /* 0x000fe20000000000 */
[----:B------:R-:W-:Y:S02]  /*2e50*/  DMUL R54, R44, R54 ;  /* 0x000000362c367228 */ /* 0x000fe40000000000 */
[----:B------:R-:W-:-:S03]  /*2e60*/  DFMA R44, R56, R56, -R50 ;  /* 0x00000038382c722b */ /* 0x000fc60000000832 */
[----:B------:R-:W-:Y:S01]  /*2e70*/  DFMA R2, R42, R2, UR8 ;  /* 0x000000082a027e2b */ /* 0x000fe20008000002 */
[----:B------:R-:W-:Y:S01]  /*2e80*/  UMOV UR8, 0x9242b910 ;  /* 0x9242b91000087882 */ /* 0x000fe20000000000 */
[----:B------:R-:W-:-:S06]  /*2e90*/  UMOV UR9, 0x3f624924 ;  /* 0x3f62492400097882 */ /* 0x000fcc0000000000 */
[----:B------:R-:W-:Y:S01]  /*2ea0*/  DFMA R2, R42, R2, UR8 ;  /* 0x000000082a027e2b */ /* 0x000fe20008000002 */
[----:B------:R-:W-:Y:S01]  /*2eb0*/  UMOV UR8, 0x99999dfb ;  /* 0x99999dfb00087882 */ /* 0x000fe20000000000 */
[----:B------:R-:W-:-:S06]  /*2ec0*/  UMOV UR9, 0x3f899999 ;  /* 0x3f89999900097882 */ /* 0x000fcc0000000000 */
[----:B------:R-:W-:Y:S01]  /*2ed0*/  DFMA R2, R42, R2, UR8 ;  /* 0x000000082a027e2b */ /* 0x000fe20008000002 */
[----:B------:R-:W-:Y:S01]  /*2ee0*/  UMOV UR8, 0x55555555 ;  /* 0x5555555500087882 */ /* 0x000fe20000000000 */
[----:B------:R-:W-:-:S06]  /*2ef0*/  UMOV UR9, 0x3fb55555 ;  /* 0x3fb5555500097882 */ /* 0x000fcc0000000000 */
[----:B------:R-:W-:-:S08]  /*2f00*/  DFMA R52, R42, R2, UR8 ;  /* 0x000000082a347e2b */ /* 0x000fd00008000002 */
[----:B------:R-:W-:Y:S01]  /*2f10*/  DADD R40, -R52, UR8 ;  /* 0x0000000834287e29 */ /* 0x000fe20008000100 */
[----:B------:R-:W-:Y:S01]  /*2f20*/  UMOV UR8, 0xb9e7b0 ;  /* 0x00b9e7b000087882 */ /* 0x000fe20000000000 */
[----:B------:R-:W-:-:S06]  /*2f30*/  UMOV UR9, 0x3c46a4cb ;  /* 0x3c46a4cb00097882 */ /* 0x000fcc0000000000 */
[----:B------:R-:W-:Y:S02]  /*2f40*/  DFMA R40, R42, R2, R40 ;  /* 0x000000022a28722b */ /* 0x000fe40000000028 */
[----:B------:R-:W-:Y:S01]  /*2f50*/  DMUL R2, R56, R50 ;  /* 0x0000003238027228 */ /* 0x000fe20000000000 */
[----:B------:R-:W-:Y:S02]  /*2f60*/  VIADD R43, R55, 0x100000 ;  /* 0x00100000372b7836 */ /* 0x000fe40000000000 */
[----:B------:R-:W-:-:S03]  /*2f70*/  IMAD.MOV.U32 R42, RZ, RZ, R54 ;  /* 0x000000ffff2a7224 */ /* 0x000fc600078e0036 */
[----:B------:R-:W-:Y:S01]  /*2f80*/  DADD R40, R40, -UR8 ;  /* 0x8000000828287e29 */ /* 0x000fe20008000000 */
[----:B------:R-:W-:Y:S01]  /*2f90*/  UMOV UR8, 0x80000000 ;  /* 0x8000000000087882 */ /* 0x000fe20000000000 */
[C---:B------:R-:W-:Y:S01]  /*2fa0*/  DFMA R48, R56.reuse, R50, -R2 ;  /* 0x000000323830722b */ /* 0x040fe20000000802 */
[----:B------:R-:W-:Y:S01]  /*2fb0*/  UMOV UR9, 0x43300000 ;  /* 0x4330000000097882 */ /* 0x000fe20000000000 */
[----:B------:R-:W-:-:S04]  /*2fc0*/  DFMA R42, R56, R42, R44 ;  /* 0x0000002a382a722b */ /* 0x000fc8000000002c */
[----:B------:R-:W-:Y:S02]  /*2fd0*/  DADD R44, R52, R40 ;  /* 0x00000000342c7229 */ /* 0x000fe40000000028 */
[----:B------:R-:W-:-:S06]  /*2fe0*/  DFMA R48, R54, R50, R48 ;  /* 0x000000323630722b */ /* 0x000fcc0000000030 */
[----:B------:R-:W-:Y:S02]  /*2ff0*/  DMUL R50, R44, R2 ;  /* 0x000000022c327228 */ /* 0x000fe40000000000 */
[----:B------:R-:W-:Y:S02]  /*3000*/  DFMA R42, R56, R42, R48 ;  /* 0x0000002a382a722b */ /* 0x000fe40000000030 */
[----:B------:R-:W-:-:S04]  /*3010*/  DADD R52, R52, -R44 ;  /* 0x0000000034347229 */ /* 0x000fc8000000082c */
[----:B------:R-:W-:-:S04]  /*3020*/  DFMA R48, R44, R2, -R50 ;  /* 0x000000022c30722b */ /* 0x000fc80000000832 */
[----:B------:R-:W-:-:S04]  /*3030*/  DADD R52, R40, R52 ;  /* 0x0000000028347229 */ /* 0x000fc80000000034 */
[----:B------:R-:W-:-:S08]  /*3040*/  DFMA R42, R44, R42, R48 ;  /* 0x0000002a2c2a722b */ /* 0x000fd00000000030 */
[----:B------:R-:W-:Y:S01]  /*3050*/  DFMA R52, R52, R2, R42 ;  /* 0x000000023434722b */ /* 0x000fe2000000002a */
[----:B------:R-:W-:Y:S01]  /*3060*/  LOP3.LUT R42, R4, 0x80000000, RZ, 0x3c, !PT ;  /* 0x80000000042a7812 */ /* 0x000fe200078e3cff */
[----:B------:R-:W-:-:S06]  /*3070*/  IMAD.MOV.U32 R43, RZ, RZ, 0x43300000 ;  /* 0x43300000ff2b7424 */ /* 0x000fcc00078e00ff */
[----:B------:R-:W-:Y:S02]  /*3080*/  DADD R40, R50, R52 ;  /* 0x0000000032287229 */ /* 0x000fe40000000034 */
[----:B------:R-:W-:Y:S01]  /*3090*/  DADD R42, R42, -UR8 ;  /* 0x800000082a2a7e29 */ /* 0x000fe20008000000 */
[----:B------:R-:W-:Y:S01]  /*30a0*/  UMOV UR8, 0xfefa39ef ;  /* 0xfefa39ef00087882 */ /* 0x000fe20000000000 */
[----:B------:R-:W-:-:S04]  /*30b0*/  UMOV UR9, 0x3fe62e42 ;  /* 0x3fe62e4200097882 */ /* 0x000fc80000000000 */
[--C-:B------:R-:W-:Y:S02]  /*30c0*/  DADD R2, R56, R40.reuse ;  /* 0x0000000038027229 */ /* 0x100fe40000000028 */
[----:B------:R-:W-:-:S06]  /*30d0*/  DADD R50, R50, -R40 ;  /* 0x0000000032327229 */ /* 0x000fcc0000000828 */
[----:B------:R-:W-:Y:S02]  /*30e0*/  DADD R56, R56, -R2 ;  /* 0x0000000038387229 */ /* 0x000fe40000000802 */
[----:B------:R-:W-:-:S06]  /*30f0*/  DADD R50, R52, R50 ;  /* 0x0000000034327229 */ /* 0x000fcc0000000032 */
[----:B------:R-:W-:-:S08]  /*3100*/  DADD R56, R40, R56 ;  /* 0x0000000028387229 */ /* 0x000fd00000000038 */
[----:B------:R-:W-:-:S08]  /*3110*/  DADD R50, R50, R56 ;  /* 0x0000000032327229 */ /* 0x000fd00000000038 */
[----:B------:R-:W-:-:S08]  /*3120*/  DADD R54, R54, R50 ;  /* 0x0000000036367229 */ /* 0x000fd00000000032 */
[----:B------:R-:W-:-:S08]  /*3130*/  DADD R44, R2, R54 ;  /* 0x00000000022c7229 */ /* 0x000fd00000000036 */
[--C-:B------:R-:W-:Y:S02]  /*3140*/  DFMA R40, R42, UR8, R44.reuse ;  /* 0x000000082a287c2b */ /* 0x100fe4000800002c */
[----:B------:R-:W-:-:S06]  /*3150*/  DADD R48, R2, -R44 ;  /* 0x0000000002307229 */ /* 0x000fcc000000082c */
[----:B------:R-:W-:Y:S02]  /*3160*/  DFMA R2, R42, -UR8, R40 ;  /* 0x800000082a027c2b */ /* 0x000fe40008000028 */
[----:B------:R-:W-:-:S06]  /*3170*/  DADD R48, R54, R48 ;  /* 0x0000000036307229 */ /* 0x000fcc0000000030 */
[----:B------:R-:W-:-:S08]  /*3180*/  DADD R2, -R44, R2 ;  /* 0x000000002c027229 */ /* 0x000fd00000000102 */
[----:B------:R-:W-:-:S08]  /*3190*/  DADD R2, R48, -R2 ;  /* 0x0000000030027229 */ /* 0x000fd00000000802 */
[----:B------:R-:W-:-:S08]  /*31a0*/  DFMA R44, R42, UR10, R2 ;  /* 0x0000000a2a2c7c2b */ /* 0x000fd00008000002 */
[----:B------:R-:W-:-:S08]  /*31b0*/  DADD R42, R40, R44 ;  /* 0x00000000282a7229 */ /* 0x000fd0000000002c */
[----:B------:R-:W-:Y:S02]  /*31c0*/  DADD R40, R40, -R42 ;  /* 0x0000000028287229 */ /* 0x000fe4000000082a */
[----:B------:R-:W-:-:S06]  /*31d0*/  DMUL R2, R42, 2 ;  /* 0x400000002a027828 */ /* 0x000fcc0000000000 */
[----:B------:R-:W-:Y:S02]  /*31e0*/  DADD R40, R44, R40 ;  /* 0x000000002c287229 */ /* 0x000fe40000000028 */
[----:B------:R-:W-:-:S08]  /*31f0*/  DFMA R48, R42, 2, -R2 ;  /* 0x400000002a30782b */ /* 0x000fd00000000802 */
[----:B------:R-:W-:Y:S01]  /*3200*/  DFMA R48, R40, 2, R48 ;  /* 0x400000002830782b */ /* 0x000fe20000000030 */
[----:B------:R-:W-:Y:S02]  /*3210*/  IMAD.MOV.U32 R40, RZ, RZ, 0x652b82fe ;  /* 0x652b82feff287424 */ /* 0x000fe400078e00ff */
[----:B------:R-:W-:-:S05]  /*3220*/  IMAD.MOV.U32 R41, RZ, RZ, 0x3ff71547 ;  /* 0x3ff71547ff297424 */ /* 0x000fca00078e00ff */
[----:B------:R-:W-:-:S08]  /*3230*/  DADD R44, R2, R48 ;  /* 0x00000000022c7229 */ /* 0x000fd00000000030 */
[----:B------:R-:W-:Y:S02]  /*3240*/  DFMA R40, R44, R40, 6.75539944105574400000e+15 ;  /* 0x433800002c28742b */ /* 0x000fe40000000028 */
[----:B------:R-:W-:-:S06]  /*3250*/  FSETP.GEU.AND P6, PT, |R45|, 4.1917929649353027344, PT ;  /* 0x4086232b2d00780b */ /* 0x000fcc0003fce200 */
[----:B------:R-:W-:-:S08]  /*3260*/  DADD R42, R40, -6.75539944105574400000e+15 ;  /* 0xc3380000282a7429 */ /* 0x000fd00000000000 */
[----:B------:R-:W-:Y:S01]  /*3270*/  DFMA R50, R42, -UR8, R44 ;  /* 0x800000082a327c2b */ /* 0x000fe2000800002c */
[----:B------:R-:W-:Y:S01]  /*3280*/  UMOV UR8, 0x3b39803f ;  /* 0x3b39803f00087882 */ /* 0x000fe20000000000 */
[----:B------:R-:W-:-:S06]  /*3290*/  UMOV UR9, 0x3c7abc9e ;  /* 0x3c7abc9e00097882 */ /* 0x000fcc0000000000 */
[----:B------:R-:W-:Y:S01]  /*32a0*/  DFMA R50, R42, -UR8, R50 ;  /* 0x800000082a327c2b */ /* 0x000fe20008000032 */
[----:B------:R-:W-:Y:S01]  /*32b0*/  UMOV UR8, 0x69ce2bdf ;  /* 0x69ce2bdf00087882 */ /* 0x000fe20000000000 */
[----:B------:R-:W-:Y:S01]  /*32c0*/  IMAD.MOV.U32 R42, RZ, RZ, -0x35dec16 ;  /* 0xfca213eaff2a7424 */ /* 0x000fe200078e00ff */
[----:B------:R-:W-:Y:S01]  /*32d0*/  UMOV UR9, 0x3e5ade15 ;  /* 0x3e5ade1500097882 */ /* 0x000fe20000000000 */
[----:B------:R-:W-:-:S06]  /*32e0*/  IMAD.MOV.U32 R43, RZ, RZ, 0x3e928af3 ;  /* 0x3e928af3ff2b7424 */ /* 0x000fcc00078e00ff */
[----:B------:R-:W-:Y:S01]  /*32f0*/  DFMA R42, R50, UR8, R42 ;  /* 0x00000008322a7c2b */ /* 0x000fe2000800002a */
        /* <DEDUP_REMOVED lines=24> */
[----:B------:R-:W-:-:S08]  /*3480*/  DFMA R42, R50, R42, 1 ;  /* 0x3ff00000322a742b */ /* 0x000fd0000000002a */
[----:B------:R-:W-:Y:S02]  /*3490*/  DFMA R42, R50, R42, 1 ;  /* 0x3ff00000322a742b */ /* 0x000fe4000000002a */
[----:B------:R-:W-:-:S08]  /*34a0*/  DADD R50, R2, -R44 ;  /* 0x0000000002327229 */ /* 0x000fd0000000082c */
[----:B------:R-:W-:Y:S01]  /*34b0*/  DADD R50, R48, R50 ;  /* 0x0000000030327229 */ /* 0x000fe20000000032 */
[----:B------:R-:W-:Y:S02]  /*34c0*/  IMAD R3, R40, 0x100000, R43 ;  /* 0x0010000028037824 */ /* 0x000fe400078e022b */
[----:B------:R-:W-:Y:S01]  /*34d0*/  IMAD.MOV.U32 R2, RZ, RZ, R42 ;  /* 0x000000ffff027224 */ /* 0x000fe200078e002a */
[----:B------:R-:W-:Y:S07]  /*34e0*/  @!P6 BRA `(.L_x_46) ;  /* 0x000000000030e947 */ /* 0x000fee0003800000 */
[C---:B------:R-:W-:Y:S02]  /*34f0*/  DADD R2, R44.reuse, +INF ;  /* 0x7ff000002c027429 */ /* 0x040fe40000000000 */
[----:B------:R-:W-:-:S08]  /*3500*/  DSETP.GEU.AND P6, PT, R44, RZ, PT ;  /* 0x000000ff2c00722a */ /* 0x000fd00003fce000 */
[----:B------:R-:W-:Y:S02]  /*3510*/  FSEL R2, R2, RZ, P6 ;  /* 0x000000ff02027208 */ /* 0x000fe40003000000 */
[----:B------:R-:W-:Y:S02]  /*3520*/  FSEL R3, R3, RZ, P6 ;  /* 0x000000ff03037208 */ /* 0x000fe40003000000 */
[----:B------:R-:W-:-:S13]  /*3530*/  FSETP.GEU.AND P6, PT, |R45|, 4.2275390625, PT ;  /* 0x408748002d00780b */ /* 0x000fda0003fce200 */
[----:B------:R-:W-:-:S04]  /*3540*/  @!P6 LEA.HI R4, R40, R40, RZ, 0x1 ;  /* 0x000000282804e211 */ /* 0x000fc800078f08ff */
[----:B------:R-:W-:-:S05]  /*3550*/  @!P6 SHF.R.S32.HI R41, RZ, 0x1, R4 ;  /* 0x00000001ff29e819 */ /* 0x000fca0000011404 */
[----:B------:R-:W-:Y:S02]  /*3560*/  @!P6 IMAD.IADD R40, R40, 0x1, -R41 ;  /* 0x000000012828e824 */ /* 0x000fe400078e0a29 */
[----:B------:R-:W-:-:S03]  /*3570*/  @!P6 IMAD R43, R41, 0x100000, R43 ;  /* 0x00100000292be824 */ /* 0x000fc600078e022b */
[----:B------:R-:W-:Y:S01]  /*3580*/  @!P6 LEA R41, R40, 0x3ff00000, 0x14 ;  /* 0x3ff000002829e811 */ /* 0x000fe200078ea0ff */
[----:B------:R-:W-:-:S06]  /*3590*/  @!P6 IMAD.MOV.U32 R40, RZ, RZ, RZ ;  /* 0x000000ffff28e224 */ /* 0x000fcc00078e00ff */
[----:B------:R-:W-:-:S11]  /*35a0*/  @!P6 DMUL R2, R42, R40 ;  /* 0x000000282a02e228 */ /* 0x000fd60000000000 */
.L_x_46:
[----:B------:R-:W-:Y:S01]  /*35b0*/  DFMA R50, R50, R2, R2 ;  /* 0x000000023232722b */ /* 0x000fe20000000002 */
[----:B------:R-:W-:Y:S01]  /*35c0*/  IMAD.MOV.U32 R40, RZ, RZ, R46 ;  /* 0x000000ffff287224 */ /* 0x000fe200078e002e */
[----:B------:R-:W-:Y:S01]  /*35d0*/  DSETP.NEU.AND P6, PT, |R2|, +INF , PT ;  /* 0x7ff000000200742a */ /* 0x000fe20003fcd200 */
[----:B------:R-:W-:-:S07]  /*35e0*/  IMAD.MOV.U32 R41, RZ, RZ, 0x0 ;  /* 0x00000000ff297424 */ /* 0x000fce00078e00ff */
[----:B------:R-:W-:Y:S02]  /*35f0*/  FSEL R4, R2, R50, !P6 ;  /* 0x0000003202047208 */ /* 0x000fe40007000000 */
[----:B------:R-:W-:Y:S01]  /*3600*/  FSEL R3, R3, R51, !P6 ;  /* 0x0000003303037208 */ /* 0x000fe20007000000 */
[----:B------:R-:W-:Y:S06]  /*3610*/  RET.REL.NODEC R40 `(_Z13trilaterationmPPfS0_S0_) ;  /* 0xffffffc828787950 */ /* 0x000fec0003c3ffff */
.L_x_47:
[----:B------:R-:W-:-:S00]  /*3620*/  BRA `(.L_x_47) ;  /* 0xfffffffc00fc7947 */ /* 0x000fc0000383ffff */
[----:B------:R-:W-:-:S00]  /*3630*/  NOP ;  /* 0x0000000000007918 */ /* 0x000fc00000000000 */
        /* <DEDUP_REMOVED lines=12> */
.L_x_50:


//--------------------- .nv.shared.reserved.0     --------------------------
	.section	.nv.shared.reserved.0,"aw",@nobits
	.weak		__nv_reservedSMEM_offset_0_alias
	.size		__nv_reservedSMEM_offset_0_alias, 0, 64
	.other		__nv_reservedSMEM_offset_0_alias,@"STO_CUDA_RESERVED_SHARED STV_DEFAULT"
__nv_reservedSMEM_offset_0_alias:
	.zero		0
	.zero		64


//--------------------- .nv.constant0._Z13trilaterationmPPfS0_S0_ --------------------------
	.section	.nv.constant0._Z13trilaterationmPPfS0_S0_,"a",@progbits
	.sectionflags	@""
	.align	4
.nv.constant0._Z13trilaterationmPPfS0_S0_:
	.zero		928


//--------------------- SYMBOLS --------------------------

	.type		.nv.reservedSmem.offset0,@object
	.size		.nv.reservedSmem.offset0,0x4
